	.headerflags	@"EF_CUDA_TEXMODE_UNIFIED EF_CUDA_64BIT_ADDRESS EF_CUDA_SM86 EF_CUDA_VIRTUAL_SM(EF_CUDA_SM86)"
	.elftype	@"ET_EXEC"


//--------------------- .nv.info                  --------------------------
	.section	.nv.info,"",@"SHT_CUDA_INFO"
	.align	4


	//----- nvinfo : EIATTR_REGCOUNT
	.align		4
        /*0000*/ 	.byte	0x04, 0x2f
        /*0002*/ 	.short	(.L_1 - .L_0)
	.align		4
.L_0:
        /*0004*/ 	.word	index@(triton_)
        /*0008*/ 	.word	0x00000050


	//----- nvinfo : EIATTR_MIN_STACK_SIZE
	.align		4
.L_1:
        /*000c*/ 	.byte	0x04, 0x12
        /*000e*/ 	.short	(.L_3 - .L_2)
	.align		4
.L_2:
        /*0010*/ 	.word	index@(triton_)
        /*0014*/ 	.word	0x00000000


	//----- nvinfo : EIATTR_FRAME_SIZE
	.align		4
.L_3:
        /*0018*/ 	.byte	0x04, 0x11
        /*001a*/ 	.short	(.L_5 - .L_4)
	.align		4
.L_4:
        /*001c*/ 	.word	index@(triton_)
        /*0020*/ 	.word	0x00000000


	//----- nvinfo : EIATTR_MIN_STACK_SIZE
	.align		4
.L_5:
        /*0024*/ 	.byte	0x04, 0x12
        /*0026*/ 	.short	(.L_7 - .L_6)
	.align		4
.L_6:
        /*0028*/ 	.word	index@(triton_)
        /*002c*/ 	.word	0x00000000
.L_7:


//--------------------- .nv.info.triton_          --------------------------
	.section	.nv.info.triton_,"",@"SHT_CUDA_INFO"
	.sectionflags	@""
	.align	4


	//----- nvinfo : EIATTR_CUDA_API_VERSION
	.align		4
        /*0000*/ 	.byte	0x04, 0x37
        /*0002*/ 	.short	(.L_9 - .L_8)
.L_8:
        /*0004*/ 	.word	0x0000007c


	//----- nvinfo : EIATTR_SW2861232_WAR
	.align		4
.L_9:
        /*0008*/ 	.byte	0x01, 0x35
	.zero		2


	//----- nvinfo : EIATTR_PARAM_CBANK
	.align		4
        /*000c*/ 	.byte	0x04, 0x0a
        /*000e*/ 	.short	(.L_11 - .L_10)
	.align		4
.L_10:
        /*0010*/ 	.word	index@(.nv.constant0.triton_)
        /*0014*/ 	.short	0x0160
        /*0016*/ 	.short	0x0040


	//----- nvinfo : EIATTR_CBANK_PARAM_SIZE
	.align		4
.L_11:
        /*0018*/ 	.byte	0x03, 0x19
        /*001a*/ 	.short	0x0040


	//----- nvinfo : EIATTR_KPARAM_INFO
	.align		4
        /*001c*/ 	.byte	0x04, 0x17
        /*001e*/ 	.short	(.L_13 - .L_12)
.L_12:
        /*0020*/ 	.word	0x00000000
        /*0024*/ 	.short	0x0007
        /*0026*/ 	.short	0x0038
        /*0028*/ 	.byte	0x00, 0xf4, 0x21, 0x00


	//----- nvinfo : EIATTR_KPARAM_INFO
	.align		4
.L_13:
        /*002c*/ 	.byte	0x04, 0x17
        /*002e*/ 	.short	(.L_15 - .L_14)
.L_14:
        /*0030*/ 	.word	0x00000000
        /*0034*/ 	.short	0x0006
        /*0036*/ 	.short	0x0030
        /*0038*/ 	.byte	0x00, 0xf0, 0x11, 0x00


	//----- nvinfo : EIATTR_KPARAM_INFO
	.align		4
.L_15:
        /*003c*/ 	.byte	0x04, 0x17
        /*003e*/ 	.short	(.L_17 - .L_16)
.L_16:
        /*0040*/ 	.word	0x00000000
        /*0044*/ 	.short	0x0005
        /*0046*/ 	.short	0x0028
        /*0048*/ 	.byte	0x00, 0xf4, 0x21, 0x00


	//----- nvinfo : EIATTR_KPARAM_INFO
	.align		4
.L_17:
        /*004c*/ 	.byte	0x04, 0x17
        /*004e*/ 	.short	(.L_19 - .L_18)
.L_18:
        /*0050*/ 	.word	0x00000000
        /*0054*/ 	.short	0x0004
        /*0056*/ 	.short	0x0020
        /*0058*/ 	.byte	0x00, 0xf4, 0x21, 0x00


	//----- nvinfo : EIATTR_KPARAM_INFO
	.align		4
.L_19:
        /*005c*/ 	.byte	0x04, 0x17
        /*005e*/ 	.short	(.L_21 - .L_20)
.L_20:
        /*0060*/ 	.word	0x00000000
        /*0064*/ 	.short	0x0003
        /*0066*/ 	.short	0x0018
        /*0068*/ 	.byte	0x00, 0xf4, 0x21, 0x00


	//----- nvinfo : EIATTR_KPARAM_INFO
	.align		4
.L_21:
        /*006c*/ 	.byte	0x04, 0x17
        /*006e*/ 	.short	(.L_23 - .L_22)
.L_22:
        /*0070*/ 	.word	0x00000000
        /*0074*/ 	.short	0x0002
        /*0076*/ 	.short	0x0010
        /*0078*/ 	.byte	0x00, 0xf4, 0x21, 0x00


	//----- nvinfo : EIATTR_KPARAM_INFO
	.align		4
.L_23:
        /*007c*/ 	.byte	0x04, 0x17
        /*007e*/ 	.short	(.L_25 - .L_24)
.L_24:
        /*0080*/ 	.word	0x00000000
        /*0084*/ 	.short	0x0001
        /*0086*/ 	.short	0x0008
        /*0088*/ 	.byte	0x00, 0xf4, 0x21, 0x00


	//----- nvinfo : EIATTR_KPARAM_INFO
	.align		4
.L_25:
        /*008c*/ 	.byte	0x04, 0x17
        /*008e*/ 	.short	(.L_27 - .L_26)
.L_26:
        /*0090*/ 	.word	0x00000000
        /*0094*/ 	.short	0x0000
        /*0096*/ 	.short	0x0000
        /*0098*/ 	.byte	0x00, 0xf4, 0x21, 0x00


	//----- nvinfo : EIATTR_MAXREG_COUNT
	.align		4
.L_27:
        /*009c*/ 	.byte	0x03, 0x1b
        /*009e*/ 	.short	0x00ff


	//----- nvinfo : EIATTR_COOP_GROUP_MASK_REGIDS
	.align		4
        /*00a0*/ 	.byte	0x04, 0x29
        /*00a2*/ 	.short	(.L_29 - .L_28)


	//   ....[0]....
.L_28:
        /*00a4*/ 	.word	0xffffffff


	//   ....[1]....
        /*00a8*/ 	.word	0xffffffff


	//   ....[2]....
        /*00ac*/ 	.word	0xffffffff


	//   ....[3]....
        /*00b0*/ 	.word	0xffffffff


	//   ....[4]....
        /*00b4*/ 	.word	0xffffffff


	//   ....[5]....
        /*00b8*/ 	.word	0xffffffff


	//   ....[6]....
        /*00bc*/ 	.word	0xffffffff


	//   ....[7]....
        /*00c0*/ 	.word	0xffffffff


	//   ....[8]....
        /*00c4*/ 	.word	0xffffffff


	//   ....[9]....
        /*00c8*/ 	.word	0xffffffff


	//   ....[10]....
        /*00cc*/ 	.word	0xffffffff


	//   ....[11]....
        /*00d0*/ 	.word	0xffffffff


	//   ....[12]....
        /*00d4*/ 	.word	0xffffffff


	//   ....[13]....
        /*00d8*/ 	.word	0xffffffff


	//   ....[14]....
        /*00dc*/ 	.word	0xffffffff


	//   ....[15]....
        /*00e0*/ 	.word	0xffffffff


	//   ....[16]....
        /*00e4*/ 	.word	0xffffffff


	//   ....[17]....
        /*00e8*/ 	.word	0xffffffff


	//   ....[18]....
        /*00ec*/ 	.word	0xffffffff


	//   ....[19]....
        /*00f0*/ 	.word	0xffffffff


	//   ....[20]....
        /*00f4*/ 	.word	0xffffffff


	//   ....[21]....
        /*00f8*/ 	.word	0xffffffff


	//   ....[22]....
        /*00fc*/ 	.word	0xffffffff


	//   ....[23]....
        /*0100*/ 	.word	0xffffffff


	//   ....[24]....
        /*0104*/ 	.word	0xffffffff


	//   ....[25]....
        /*0108*/ 	.word	0xffffffff


	//   ....[26]....
        /*010c*/ 	.word	0xffffffff


	//   ....[27]....
        /*0110*/ 	.word	0xffffffff


	//   ....[28]....
        /*0114*/ 	.word	0xffffffff


	//   ....[29]....
        /*0118*/ 	.word	0xffffffff


	//   ....[30]....
        /*011c*/ 	.word	0xffffffff


	//   ....[31]....
        /*0120*/ 	.word	0xffffffff


	//----- nvinfo : EIATTR_COOP_GROUP_INSTR_OFFSETS
	.align		4
.L_29:
        /*0124*/ 	.byte	0x04, 0x28
        /*0126*/ 	.short	(.L_31 - .L_30)


	//   ....[0]....
.L_30:
        /*0128*/ 	.word	0x00002020


	//   ....[1]....
        /*012c*/ 	.word	0x00002050


	//   ....[2]....
        /*0130*/ 	.word	0x00002060


	//   ....[3]....
        /*0134*/ 	.word	0x00002070


	//   ....[4]....
        /*0138*/ 	.word	0x00002080


	//   ....[5]....
        /*013c*/ 	.word	0x00002090


	//   ....[6]....
        /*0140*/ 	.word	0x000020a0


	//   ....[7]....
        /*0144*/ 	.word	0x000020b0


	//   ....[8]....
        /*0148*/ 	.word	0x000020c0


	//   ....[9]....
        /*014c*/ 	.word	0x000020d0


	//   ....[10]....
        /*0150*/ 	.word	0x000020e0


	//   ....[11]....
        /*0154*/ 	.word	0x000020f0


	//   ....[12]....
        /*0158*/ 	.word	0x00002100


	//   ....[13]....
        /*015c*/ 	.word	0x00002110


	//   ....[14]....
        /*0160*/ 	.word	0x00002120


	//   ....[15]....
        /*0164*/ 	.word	0x00002130


	//   ....[16]....
        /*0168*/ 	.word	0x00002140


	//   ....[17]....
        /*016c*/ 	.word	0x00002150


	//   ....[18]....
        /*0170*/ 	.word	0x00002160


	//   ....[19]....
        /*0174*/ 	.word	0x00002170


	//   ....[20]....
        /*0178*/ 	.word	0x00002180


	//   ....[21]....
        /*017c*/ 	.word	0x00002190


	//   ....[22]....
        /*0180*/ 	.word	0x000021a0


	//   ....[23]....
        /*0184*/ 	.word	0x000021b0


	//   ....[24]....
        /*0188*/ 	.word	0x000021c0


	//   ....[25]....
        /*018c*/ 	.word	0x000021d0


	//   ....[26]....
        /*0190*/ 	.word	0x000021e0


	//   ....[27]....
        /*0194*/ 	.word	0x000021f0


	//   ....[28]....
        /*0198*/ 	.word	0x00002200


	//   ....[29]....
        /*019c*/ 	.word	0x00002210


	//   ....[30]....
        /*01a0*/ 	.word	0x00002220


	//   ....[31]....
        /*01a4*/ 	.word	0x00002230


	//----- nvinfo : EIATTR_EXIT_INSTR_OFFSETS
	.align		4
.L_31:
        /*01a8*/ 	.byte	0x04, 0x1c
        /*01aa*/ 	.short	(.L_33 - .L_32)


	//   ....[0]....
.L_32:
        /*01ac*/ 	.word	0x000024e0


	//----- nvinfo : EIATTR_REQNTID
	.align		4
.L_33:
        /*01b0*/ 	.byte	0x04, 0x10
        /*01b2*/ 	.short	(.L_35 - .L_34)
.L_34:
        /*01b4*/ 	.word	0x00000020
        /*01b8*/ 	.word	0x00000001
        /*01bc*/ 	.word	0x00000001
.L_35:


//--------------------- .nv.callgraph             --------------------------
	.section	.nv.callgraph,"",@"SHT_CUDA_CALLGRAPH"
	.align	4
	.sectionentsize	8
	.align		4
        /*0000*/ 	.word	0x00000000
	.align		4
        /*0004*/ 	.word	0xffffffff
	.align		4
        /*0008*/ 	.word	0x00000000
	.align		4
        /*000c*/ 	.word	0xfffffffe
	.align		4
        /*0010*/ 	.word	0x00000000
	.align		4
        /*0014*/ 	.word	0xfffffffd
	.align		4
        /*0018*/ 	.word	0x00000000
	.align		4
        /*001c*/ 	.word	0xfffffffc


//--------------------- .nv.rel.action            --------------------------
	.section	.nv.rel.action,"",@"SHT_CUDA_RELOCINFO"
	.align	8
	.sectionentsize	8
        /*0000*/ 	.byte	0x73, 0x00, 0x00, 0x00, 0x00, 0x00, 0x00, 0x00, 0x00, 0x00, 0x00, 0x11, 0x25, 0x00, 0x05, 0x36


//--------------------- .nv.constant0.triton_     --------------------------
	.section	.nv.constant0.triton_,"a",@progbits
	.sectionflags	@""
	.align	4
.nv.constant0.triton_:
	.zero		416


//--------------------- .text.triton_             --------------------------
	.section	.text.triton_,"ax",@progbits
	.sectioninfo	@"SHI_REGISTERS=80"
	.align	128
        .global         triton_
        .type           triton_,@function
        .size           triton_,(.L_x_1 - triton_)
        .other          triton_,@"STO_CUDA_ENTRY STV_DEFAULT"
triton_:
.text.triton_:
[----:B------:R-:W-:Y:S02]  /*0000*/  IMAD.MOV.U32 R1, RZ, RZ, c[0x0][0x28] ;  /* 0x00000a00ff017624 */ /* 0x000fe400078e00ff */
[----:B------:R-:W0:Y:S01]  /*0010*/  S2R R0, SR_CTAID.X ;  /* 0x0000000000007919 */ /* 0x000e220000002500 */
[----:B------:R-:W-:-:S03]  /*0020*/  ULDC.64 UR4, c[0x0][0x118] ;  /* 0x0000460000047ab9 */ /* 0x000fc60000000a00 */
[----:B------:R-:W1:Y:S01]  /*0030*/  S2R R39, SR_TID.X ;  /* 0x0000000000277919 */ /* 0x000e620000002100 */
[----:B0-----:R-:W-:Y:S02]  /*0040*/  IMAD.SHL.U32 R0, R0, 0x400, RZ ;  /* 0x0000040000007824 */ /* 0x001fe400078e00ff */
[----:B-1----:R-:W-:-:S05]  /*0050*/  IMAD.SHL.U32 R3, R39, 0x8, RZ ;  /* 0x0000000827037824 */ /* 0x002fca00078e00ff */
[----:B------:R-:W-:Y:S01]  /*0060*/  LOP3.LUT R2, R0, 0xf8, R3, 0xf8, !PT ;  /* 0x000000f800027812 */ /* 0x000fe200078ef803 */
[----:B------:R-:W-:-:S04]  /*0070*/  IMAD.MOV.U32 R3, RZ, RZ, 0x2 ;  /* 0x00000002ff037424 */ /* 0x000fc800078e00ff */
[----:B------:R-:W-:-:S05]  /*0080*/  IMAD.HI R4, R2, 0x2aaaaaab, RZ ;  /* 0x2aaaaaab02047827 */ /* 0x000fca00078e02ff */
[----:B------:R-:W-:-:S04]  /*0090*/  SHF.R.U32.HI R5, RZ, 0x1f, R4 ;  /* 0x0000001fff057819 */ /* 0x000fc80000011604 */
[----:B------:R-:W-:-:S05]  /*00a0*/  LEA.HI.SX32 R8, R4, R5, 0x15 ;  /* 0x0000000504087211 */ /* 0x000fca00078faaff */
[----:B------:R-:W-:-:S05]  /*00b0*/  IMAD.WIDE R4, R8, R3, c[0x0][0x168] ;  /* 0x00005a0008047625 */ /* 0x000fca00078e0203 */
[----:B------:R0:W2:Y:S01]  /*00c0*/  LDG.E.EL.U16 R45, [R4.64] ;  /* 0x00000004042d7981 */ /* 0x0000a2000c2e1500 */
[----:B------:R-:W-:-:S05]  /*00d0*/  IMAD.WIDE R6, R8, R3, c[0x0][0x170] ;  /* 0x00005c0008067625 */ /* 0x000fca00078e0203 */
[----:B------:R1:W3:Y:S01]  /*00e0*/  LDG.E.EL.U16 R47, [R6.64] ;  /* 0x00000004062f7981 */ /* 0x0002e2000c2e1500 */
[----:B------:R-:W-:Y:S02]  /*00f0*/  IMAD R8, R8, -0x3000, R2 ;  /* 0xffffd00008087824 */ /* 0x000fe400078e0202 */
[----:B------:R-:W-:Y:S02]  /*0100*/  IMAD.MOV.U32 R37, RZ, RZ, 0x4 ;  /* 0x00000004ff257424 */ /* 0x000fe400078e00ff */
[----:B------:R-:W-:Y:S01]  /*0110*/  IMAD.WIDE R24, R8, R3, c[0x0][0x178] ;  /* 0x00005e0008187625 */ /* 0x000fe200078e0203 */
[----:B------:R-:W-:-:S03]  /*0120*/  LOP3.LUT R10, R2, 0x100, RZ, 0xfc, !PT ;  /* 0x00000100020a7812 */ /* 0x000fc600078efcff */
[----:B------:R-:W-:Y:S02]  /*0130*/  IMAD.WIDE R32, R8, R3, c[0x0][0x180] ;  /* 0x0000600008207625 */ /* 0x000fe400078e0203 */
[----:B------:R-:W4:Y:S02]  /*0140*/  LDG.E.EL.128 R24, [R24.64] ;  /* 0x0000000418187981 */ /* 0x000f24000c2e1d00 */
[----:B------:R-:W-:Y:S02]  /*0150*/  IMAD.WIDE R36, R2, R37, c[0x0][0x160] ;  /* 0x0000580002247625 */ /* 0x000fe400078e0225 */
[----:B------:R-:W5:Y:S02]  /*0160*/  LDG.E.EL.128 R32, [R32.64] ;  /* 0x0000000420207981 */ /* 0x000f64000c2e1d00 */
[----:B0-----:R-:W-:Y:S02]  /*0170*/  IMAD.HI R4, R10, 0x2aaaaaab, RZ ;  /* 0x2aaaaaab0a047827 */ /* 0x001fe400078e02ff */
[----:B------:R-:W4:Y:S03]  /*0180*/  LDG.E.128 R20, [R36.64] ;  /* 0x0000000424147981 */ /* 0x000f26000c1e1d00 */
[----:B------:R-:W-:Y:S01]  /*0190*/  SHF.R.U32.HI R5, RZ, 0x1f, R4 ;  /* 0x0000001fff057819 */ /* 0x000fe20000011604 */
[----:B------:R-:W4:Y:S03]  /*01a0*/  LDG.E.128 R40, [R36.64+0x10] ;  /* 0x0000100424287981 */ /* 0x000f26000c1e1d00 */
[----:B------:R-:W-:Y:S01]  /*01b0*/  LEA.HI.SX32 R12, R4, R5, 0x15 ;  /* 0x00000005040c7211 */ /* 0x000fe200078faaff */
[----:B------:R0:W4:Y:S04]  /*01c0*/  LDG.E.128 R16, [R36.64+0x400] ;  /* 0x0004000424107981 */ /* 0x000128000c1e1d00 */
[----:B------:R-:W-:-:S05]  /*01d0*/  IMAD.WIDE R4, R12, R3, c[0x0][0x168] ;  /* 0x00005a000c047625 */ /* 0x000fca00078e0203 */
[----:B------:R0:W4:Y:S01]  /*01e0*/  LDG.E.EL.U16 R49, [R4.64] ;  /* 0x0000000404317981 */ /* 0x000122000c2e1500 */
[----:B------:R-:W-:-:S05]  /*01f0*/  IMAD.WIDE R8, R12, R3, c[0x0][0x170] ;  /* 0x00005c000c087625 */ /* 0x000fca00078e0203 */
[----:B------:R0:W4:Y:S01]  /*0200*/  LDG.E.EL.U16 R48, [R8.64] ;  /* 0x0000000408307981 */ /* 0x000122000c2e1500 */
[----:B------:R-:W-:-:S05]  /*0210*/  LOP3.LUT R38, R2, 0x200, RZ, 0xfc, !PT ;  /* 0x0000020002267812 */ /* 0x000fca00078efcff */
[----:B-1----:R-:W-:-:S05]  /*0220*/  IMAD.HI R6, R38, 0x2aaaaaab, RZ ;  /* 0x2aaaaaab26067827 */ /* 0x002fca00078e02ff */
[----:B------:R-:W-:-:S04]  /*0230*/  SHF.R.U32.HI R7, RZ, 0x1f, R6 ;  /* 0x0000001fff077819 */ /* 0x000fc80000011606 */
[----:B------:R-:W-:-:S05]  /*0240*/  LEA.HI.SX32 R44, R6, R7, 0x15 ;  /* 0x00000007062c7211 */ /* 0x000fca00078faaff */
[----:B------:R-:W-:-:S05]  /*0250*/  IMAD.WIDE R6, R44, R3, c[0x0][0x168] ;  /* 0x00005a002c067625 */ /* 0x000fca00078e0203 */
[----:B------:R1:W5:Y:S01]  /*0260*/  LDG.E.EL.U16 R52, [R6.64] ;  /* 0x0000000406347981 */ /* 0x000362000c2e1500 */
[----:B0-----:R-:W-:Y:S01]  /*0270*/  IMAD.WIDE R4, R44, R3, c[0x0][0x170] ;  /* 0x00005c002c047625 */ /* 0x001fe200078e0203 */
[----:B------:R-:W-:-:S04]  /*0280*/  LOP3.LUT R50, R2, 0x300, RZ, 0xfc, !PT ;  /* 0x0000030002327812 */ /* 0x000fc800078efcff */
[----:B------:R1:W5:Y:S01]  /*0290*/  LDG.E.EL.U16 R53, [R4.64] ;  /* 0x0000000404357981 */ /* 0x000362000c2e1500 */
[----:B------:R-:W-:-:S04]  /*02a0*/  IMAD.HI R2, R50, 0x2aaaaaab, RZ ;  /* 0x2aaaaaab32027827 */ /* 0x000fc800078e02ff */
[----:B------:R-:W-:Y:S01]  /*02b0*/  IMAD R10, R12, -0x3000, R10 ;  /* 0xffffd0000c0a7824 */ /* 0x000fe200078e020a */
[----:B------:R-:W-:-:S03]  /*02c0*/  SHF.R.U32.HI R29, RZ, 0x1f, R2 ;  /* 0x0000001fff1d7819 */ /* 0x000fc60000011602 */
[----:B------:R-:W-:Y:S01]  /*02d0*/  IMAD.WIDE R8, R10, R3, c[0x0][0x180] ;  /* 0x000060000a087625 */ /* 0x000fe200078e0203 */
[----:B------:R-:W-:Y:S01]  /*02e0*/  LEA.HI.SX32 R46, R2, R29, 0x15 ;  /* 0x0000001d022e7211 */ /* 0x000fe200078faaff */
[----:B-1----:R0:W5:Y:S02]  /*02f0*/  LDG.E.128 R4, [R36.64+0x410] ;  /* 0x0004100424047981 */ /* 0x002164000c1e1d00 */
[-C--:B------:R-:W-:Y:S02]  /*0300*/  IMAD.WIDE R12, R10, R3.reuse, c[0x0][0x178] ;  /* 0x00005e000a0c7625 */ /* 0x080fe400078e0203 */
[----:B------:R-:W5:Y:S02]  /*0310*/  LDG.E.EL.128 R8, [R8.64] ;  /* 0x0000000408087981 */ /* 0x000f64000c2e1d00 */
[CC--:B------:R-:W-:Y:S02]  /*0320*/  IMAD.WIDE R28, R46.reuse, R3.reuse, c[0x0][0x168] ;  /* 0x00005a002e1c7625 */ /* 0x0c0fe400078e0203 */
[----:B------:R-:W5:Y:S04]  /*0330*/  LDG.E.EL.128 R12, [R12.64] ;  /* 0x000000040c0c7981 */ /* 0x000f68000c2e1d00 */
[----:B------:R3:W5:Y:S01]  /*0340*/  LDG.E.EL.U16 R54, [R28.64] ;  /* 0x000000041c367981 */ /* 0x000762000c2e1500 */
[----:B------:R-:W-:-:S05]  /*0350*/  IMAD.WIDE R30, R46, R3, c[0x0][0x170] ;  /* 0x00005c002e1e7625 */ /* 0x000fca00078e0203 */
[----:B------:R1:W5:Y:S04]  /*0360*/  LDG.E.EL.U16 R55, [R30.64] ;  /* 0x000000041e377981 */ /* 0x000368000c2e1500 */
[----:B------:R-:W0:Y:S01]  /*0370*/  S2R R56, SR_TID.X ;  /* 0x0000000000387919 */ /* 0x000e220000002100 */
[----:B------:R-:W-:Y:S02]  /*0380*/  IMAD.SHL.U32 R39, R39, 0x4, RZ ;  /* 0x0000000427277824 */ /* 0x000fe400078e00ff */
[----:B------:R-:W-:-:S03]  /*0390*/  IMAD R50, R46, -0x3000, R50 ;  /* 0xffffd0002e327824 */ /* 0x000fc600078e0232 */
[----:B------:R-:W-:Y:S01]  /*03a0*/  LOP3.LUT R0, R0, 0x7c, R39, 0xf8, !PT ;  /* 0x0000007c00007812 */ /* 0x000fe200078ef827 */
[----:B------:R-:W-:Y:S01]  /*03b0*/  IMAD R44, R44, -0x3000, R38 ;  /* 0xffffd0002c2c7824 */ /* 0x000fe200078e0226 */
[----:B0-----:R-:W-:-:S04]  /*03c0*/  LOP3.LUT R39, R56, 0x10, RZ, 0xc0, !PT ;  /* 0x0000001038277812 */ /* 0x001fc800078ec0ff */
[----:B------:R-:W-:Y:S01]  /*03d0*/  SHF.R.U32.HI R39, RZ, 0x1, R39 ;  /* 0x00000001ff277819 */ /* 0x000fe20000011627 */
[C---:B--2---:R-:W-:Y:S02]  /*03e0*/  IMAD.U32 R51, R45.reuse, 0x10000, RZ ;  /* 0x000100002d337824 */ /* 0x044fe400078e00ff */
[----:B------:R-:W-:-:S03]  /*03f0*/  IMAD.U32 R2, R45, 0x10000, RZ ;  /* 0x000100002d027824 */ /* 0x000fc600078e00ff */
[----:B------:R-:W-:Y:S02]  /*0400*/  FSETP.GE.AND P1, PT, R51, RZ, PT ;  /* 0x000000ff3300720b */ /* 0x000fe40003f26000 */
[----:B------:R-:W-:Y:S02]  /*0410*/  FSETP.GE.AND P0, PT, R2, RZ, PT ;  /* 0x000000ff0200720b */ /* 0x000fe40003f06000 */
[C---:B------:R-:W-:Y:S02]  /*0420*/  SEL R2, R45.reuse, RZ, !P1 ;  /* 0x000000ff2d027207 */ /* 0x040fe40004800000 */
[----:B------:R-:W-:Y:S01]  /*0430*/  SEL R45, R45, RZ, !P0 ;  /* 0x000000ff2d2d7207 */ /* 0x000fe20004000000 */
[C---:B---3--:R-:W-:Y:S02]  /*0440*/  IMAD.U32 R28, R47.reuse, 0x10000, RZ ;  /* 0x000100002f1c7824 */ /* 0x048fe400078e00ff */
[----:B------:R-:W-:Y:S02]  /*0450*/  IMAD.U32 R29, R47, 0x10000, RZ ;  /* 0x000100002f1d7824 */ /* 0x000fe400078e00ff */
[----:B------:R-:W-:Y:S01]  /*0460*/  IMAD.U32 R45, R45, 0x10000, RZ ;  /* 0x000100002d2d7824 */ /* 0x000fe200078e00ff */
[----:B------:R-:W-:Y:S01]  /*0470*/  FSETP.GTU.AND P0, PT, R28, RZ, PT ;  /* 0x000000ff1c00720b */ /* 0x000fe20003f0c000 */
[----:B------:R-:W-:Y:S01]  /*0480*/  IMAD.U32 R2, R2, 0x10000, RZ ;  /* 0x0001000002027824 */ /* 0x000fe200078e00ff */
[----:B------:R-:W-:Y:S01]  /*0490*/  FSETP.GTU.AND P2, PT, R29, RZ, PT ;  /* 0x000000ff1d00720b */ /* 0x000fe20003f4c000 */
[----:B------:R-:W-:-:S02]  /*04a0*/  FADD R45, RZ, -R45 ;  /* 0x8000002dff2d7221 */ /* 0x000fc40000000000 */
[----:B------:R-:W-:Y:S01]  /*04b0*/  FADD R28, RZ, -R2 ;  /* 0x80000002ff1c7221 */ /* 0x000fe20000000000 */
[C---:B------:R-:W-:Y:S02]  /*04c0*/  SEL R2, R47.reuse, RZ, P0 ;  /* 0x000000ff2f027207 */ /* 0x040fe40000000000 */
[----:B------:R-:W-:Y:S02]  /*04d0*/  SEL R47, R47, RZ, P2 ;  /* 0x000000ff2f2f7207 */ /* 0x000fe40001000000 */
[----:B------:R-:W-:Y:S02]  /*04e0*/  FSETP.NAN.AND P4, PT, R45, R45, PT ;  /* 0x0000002d2d00720b */ /* 0x000fe40003f88000 */
[----:B------:R-:W-:Y:S01]  /*04f0*/  FSETP.NAN.AND P5, PT, R28, R28, PT ;  /* 0x0000001c1c00720b */ /* 0x000fe20003fa8000 */
[----:B-1----:R-:W-:Y:S02]  /*0500*/  IMAD.U32 R30, R47, 0x10000, RZ ;  /* 0x000100002f1e7824 */ /* 0x002fe400078e00ff */
[----:B------:R-:W-:-:S03]  /*0510*/  IMAD.U32 R29, R2, 0x10000, RZ ;  /* 0x00010000021d7824 */ /* 0x000fc600078e00ff */
[----:B------:R-:W-:Y:S02]  /*0520*/  FSETP.GT.AND P2, PT, R45, R30, PT ;  /* 0x0000001e2d00720b */ /* 0x000fe40003f44000 */
[----:B------:R-:W-:-:S03]  /*0530*/  FSETP.GT.AND P3, PT, R28, R29, PT ;  /* 0x0000001d1c00720b */ /* 0x000fc60003f64000 */
[----:B------:R-:W-:Y:S02]  /*0540*/  @!P4 FSEL R45, R45, R30, P2 ;  /* 0x0000001e2d2dc208 */ /* 0x000fe40001000000 */
[----:B------:R-:W-:-:S03]  /*0550*/  @!P5 FSEL R28, R28, R29, P3 ;  /* 0x0000001d1c1cd208 */ /* 0x000fc60001800000 */
[----:B------:R-:W-:Y:S02]  /*0560*/  FMUL R69, R45, 0.0078740157186985015869 ;  /* 0x3c0102042d457820 */ /* 0x000fe40000400000 */
[----:B------:R-:W-:-:S03]  /*0570*/  FMUL R70, R28, 0.0078740157186985015869 ;  /* 0x3c0102041c467820 */ /* 0x000fc60000400000 */
[C---:B------:R-:W-:Y:S02]  /*0580*/  FSETP.GT.AND P3, PT, R69.reuse, 9.9999997473787516356e-06, PT ;  /* 0x3727c5ac4500780b */ /* 0x040fe40003f64000 */
[----:B------:R-:W-:Y:S02]  /*0590*/  FSETP.GT.AND P2, PT, R70, 9.9999997473787516356e-06, PT ;  /* 0x3727c5ac4600780b */ /* 0x000fe40003f44000 */
[----:B------:R-:W-:Y:S02]  /*05a0*/  FSETP.NAN.AND P4, PT, R69, R69, PT ;  /* 0x000000454500720b */ /* 0x000fe40003f88000 */
[C---:B------:R-:W-:Y:S02]  /*05b0*/  LOP3.LUT R51, R56.reuse, 0x1, RZ, 0xc0, !PT ;  /* 0x0000000138337812 */ /* 0x040fe400078ec0ff */
[----:B------:R-:W-:-:S05]  /*05c0*/  LOP3.LUT P1, RZ, R56, 0x10, RZ, 0xc0, !PT ;  /* 0x0000001038ff7812 */ /* 0x000fca000782c0ff */
[----:B------:R-:W-:Y:S02]  /*05d0*/  @!P3 FSEL R69, R69, 9.9999997473787516356e-06, P4 ;  /* 0x3727c5ac4545b808 */ /* 0x000fe40002000000 */
[----:B------:R-:W-:Y:S02]  /*05e0*/  FSETP.NAN.AND P3, PT, R70, R70, PT ;  /* 0x000000464600720b */ /* 0x000fe40003f68000 */
[----:B------:R-:W-:Y:S02]  /*05f0*/  SHF.R.U32.HI R56, RZ, 0x1, R56 ;  /* 0x00000001ff387819 */ /* 0x000fe40000011638 */
[----:B----4-:R-:W-:Y:S02]  /*0600*/  I2FP.F32.S32 R68, R23 ;  /* 0x0000001700447245 */ /* 0x010fe40000201400 */
[----:B------:R-:W-:Y:S02]  /*0610*/  PRMT R46, R25, 0x7632, R46 ;  /* 0x00007632192e7816 */ /* 0x000fe4000000002e */
[----:B-----5:R-:W-:-:S02]  /*0620*/  PRMT R57, R33, 0x7632, R57 ;  /* 0x0000763221397816 */ /* 0x020fc40000000039 */
[----:B------:R-:W-:Y:S01]  /*0630*/  @!P2 FSEL R70, R70, 9.9999997473787516356e-06, P3 ;  /* 0x3727c5ac4646a808 */ /* 0x000fe20001800000 */
[----:B------:R-:W-:Y:S01]  /*0640*/  IMAD.SHL.U32 R31, R51, 0x10, RZ ;  /* 0x00000010331f7824 */ /* 0x000fe200078e00ff */
[----:B------:R-:W-:Y:S01]  /*0650*/  SGXT.U32 R56, R56, 0x3 ;  /* 0x000000033838781a */ /* 0x000fe20000000000 */
[----:B------:R-:W-:Y:S02]  /*0660*/  IMAD.U32 R46, R46, 0x10000, RZ ;  /* 0x000100002e2e7824 */ /* 0x000fe400078e00ff */
[----:B------:R-:W-:Y:S01]  /*0670*/  IMAD.U32 R57, R57, 0x10000, RZ ;  /* 0x0001000039397824 */ /* 0x000fe200078e00ff */
[----:B------:R-:W-:Y:S01]  /*0680*/  FMUL R68, R68, R70 ;  /* 0x0000004644447220 */ /* 0x000fe20000400000 */
[----:B------:R-:W-:Y:S02]  /*0690*/  LOP3.LUT R2, R39, R31, R56, 0xfe, !PT ;  /* 0x0000001f27027212 */ /* 0x000fe400078efe38 */
[----:B------:R-:W-:Y:S01]  /*06a0*/  I2FP.F32.S32 R62, R20 ;  /* 0x00000014003e7245 */ /* 0x000fe20000201400 */
[----:B------:R-:W-:Y:S01]  /*06b0*/  FFMA R68, R46, R68, R57 ;  /* 0x000000442e447223 */ /* 0x000fe20000000039 */
[----:B------:R-:W-:-:S02]  /*06c0*/  I2FP.F32.S32 R65, R21 ;  /* 0x0000001500417245 */ /* 0x000fc40000201400 */
[----:B------:R-:W-:Y:S02]  /*06d0*/  I2FP.F32.S32 R67, R22 ;  /* 0x0000001600437245 */ /* 0x000fe40000201400 */
[----:B------:R-:W-:Y:S01]  /*06e0*/  PRMT R45, R24, 0x7632, R45 ;  /* 0x00007632182d7816 */ /* 0x000fe2000000002d */
[C---:B------:R-:W-:Y:S01]  /*06f0*/  IMAD.U32 R39, R32.reuse, 0x10000, RZ ;  /* 0x0001000020277824 */ /* 0x040fe200078e00ff */
[----:B------:R-:W-:Y:S01]  /*0700*/  PRMT R56, R32, 0x7632, R56 ;  /* 0x0000763220387816 */ /* 0x000fe20000000038 */
[----:B------:R-:W-:Y:S01]  /*0710*/  IMAD.U32 R38, R24, 0x10000, RZ ;  /* 0x0001000018267824 */ /* 0x000fe200078e00ff */
[----:B------:R-:W-:Y:S01]  /*0720*/  I2FP.F32.S32 R46, R40 ;  /* 0x00000028002e7245 */ /* 0x000fe20000201400 */
[-C--:B------:R-:W-:Y:S01]  /*0730*/  FMUL R32, R62, R69.reuse ;  /* 0x000000453e207220 */ /* 0x080fe20000400000 */
[----:B------:R-:W-:Y:S01]  /*0740*/  IMAD.U32 R47, R25, 0x10000, RZ ;  /* 0x00010000192f7824 */ /* 0x000fe200078e00ff */
[----:B------:R-:W-:Y:S01]  /*0750*/  FMUL R65, R65, R70 ;  /* 0x0000004641417220 */ /* 0x000fe20000400000 */
[----:B------:R-:W-:Y:S01]  /*0760*/  IMAD.U32 R64, R33, 0x10000, RZ ;  /* 0x0001000021407824 */ /* 0x000fe200078e00ff */
[-C--:B------:R-:W-:Y:S01]  /*0770*/  FMUL R67, R67, R69.reuse ;  /* 0x0000004543437220 */ /* 0x080fe20000400000 */
[----:B------:R-:W-:Y:S01]  /*0780*/  IMAD.U32 R45, R45, 0x10000, RZ ;  /* 0x000100002d2d7824 */ /* 0x000fe200078e00ff */
[----:B------:R-:W-:Y:S01]  /*0790*/  ISETP.NE.AND P0, PT, R51, RZ, PT ;  /* 0x000000ff3300720c */ /* 0x000fe20003f05270 */
[----:B------:R-:W-:Y:S01]  /*07a0*/  IMAD.U32 R56, R56, 0x10000, RZ ;  /* 0x0001000038387824 */ /* 0x000fe200078e00ff */
[----:B------:R-:W-:Y:S01]  /*07b0*/  FMUL R46, R46, R69 ;  /* 0x000000452e2e7220 */ /* 0x000fe20000400000 */
[----:B------:R-:W-:Y:S01]  /*07c0*/  IMAD.U32 R59, R26, 0x10000, RZ ;  /* 0x000100001a3b7824 */ /* 0x000fe200078e00ff */
[----:B------:R-:W-:Y:S01]  /*07d0*/  FFMA R71, R38, R32, R39 ;  /* 0x0000002026477223 */ /* 0x000fe20000000027 */
[----:B------:R-:W-:Y:S01]  /*07e0*/  IMAD.U32 R66, R34, 0x10000, RZ ;  /* 0x0001000022427824 */ /* 0x000fe200078e00ff */
[----:B------:R-:W-:Y:S01]  /*07f0*/  PRMT R51, R26, 0x7632, R51 ;  /* 0x000076321a337816 */ /* 0x000fe20000000033 */
[C---:B------:R-:W-:Y:S01]  /*0800*/  IMAD.U32 R60, R27.reuse, 0x10000, RZ ;  /* 0x000100001b3c7824 */ /* 0x040fe200078e00ff */
[----:B------:R-:W-:Y:S01]  /*0810*/  PRMT R58, R27, 0x7632, R58 ;  /* 0x000076321b3a7816 */ /* 0x000fe2000000003a */
[C---:B------:R-:W-:Y:S01]  /*0820*/  IMAD.WIDE R38, R44.reuse, R3, c[0x0][0x178] ;  /* 0x00005e002c267625 */ /* 0x040fe200078e0203 */
[----:B------:R-:W-:Y:S01]  /*0830*/  FFMA R72, R45, R65, R56 ;  /* 0x000000412d487223 */ /* 0x000fe20000000038 */
[----:B------:R-:W-:Y:S01]  /*0840*/  FFMA R73, R47, R67, R64 ;  /* 0x000000432f497223 */ /* 0x000fe20000000040 */
[----:B------:R0:W2:Y:S01]  /*0850*/  LDG.E.128 R24, [R36.64+0x810] ;  /* 0x0008100424187981 */ /* 0x0000a2000c1e1d00 */
[----:B------:R-:W-:Y:S01]  /*0860*/  I2FP.F32.S32 R64, R42 ;  /* 0x0000002a00407245 */ /* 0x000fe20000201400 */
[----:B------:R-:W-:Y:S01]  /*0870*/  IMAD.WIDE R44, R44, R3, c[0x0][0x180] ;  /* 0x000060002c2c7625 */ /* 0x000fe200078e0203 */
[----:B------:R-:W-:Y:S01]  /*0880*/  I2FP.F32.S32 R47, R41 ;  /* 0x00000029002f7245 */ /* 0x000fe20000201400 */
[----:B------:R-:W-:Y:S01]  /*0890*/  FFMA R66, R59, R46, R66 ;  /* 0x0000002e3b427223 */ /* 0x000fe20000000042 */
[----:B------:R-:W-:Y:S01]  /*08a0*/  PRMT R61, R34, 0x7632, R61 ;  /* 0x00007632223d7816 */ /* 0x000fe2000000003d */
[----:B------:R-:W-:Y:S01]  /*08b0*/  IMAD.WIDE R56, R50, R3, c[0x0][0x178] ;  /* 0x00005e0032387625 */ /* 0x000fe200078e0203 */
[----:B------:R-:W-:Y:S01]  /*08c0*/  PRMT R62, R35, 0x7632, R62 ;  /* 0x00007632233e7816 */ /* 0x000fe2000000003e */
[----:B------:R0:W3:Y:S02]  /*08d0*/  LDG.E.128 R20, [R36.64+0x800] ;  /* 0x0008000424147981 */ /* 0x0000e4000c1e1d00 */
[----:B------:R-:W-:Y:S01]  /*08e0*/  IMAD.U32 R59, R49, 0x10000, RZ ;  /* 0x00010000313b7824 */ /* 0x000fe200078e00ff */
[----:B------:R-:W-:Y:S01]  /*08f0*/  I2FP.F32.S32 R65, R43 ;  /* 0x0000002b00417245 */ /* 0x000fe20000201400 */
[----:B------:R-:W-:Y:S01]  /*0900*/  IMAD.U32 R63, R35, 0x10000, RZ ;  /* 0x00010000233f7824 */ /* 0x000fe200078e00ff */
[----:B------:R0:W4:Y:S01]  /*0910*/  LDG.E.128 R28, [R36.64+0xc00] ;  /* 0x000c0004241c7981 */ /* 0x000122000c1e1d00 */
[----:B------:R-:W-:Y:S01]  /*0920*/  FMUL R69, R64, R69 ;  /* 0x0000004540457220 */ /* 0x000fe20000400000 */
[----:B------:R-:W-:Y:S01]  /*0930*/  FMUL R67, R47, R70 ;  /* 0x000000462f437220 */ /* 0x000fe20000400000 */
[----:B------:R-:W-:Y:S01]  /*0940*/  IMAD.U32 R51, R51, 0x10000, RZ ;  /* 0x0001000033337824 */ /* 0x000fe200078e00ff */
[----:B------:R0:W5:Y:S01]  /*0950*/  LDG.E.128 R32, [R36.64+0xc10] ;  /* 0x000c100424207981 */ /* 0x000162000c1e1d00 */
[----:B------:R-:W-:Y:S01]  /*0960*/  IMAD.U32 R64, R61, 0x10000, RZ ;  /* 0x000100003d407824 */ /* 0x000fe200078e00ff */
[----:B------:R-:W-:-:S02]  /*0970*/  FSETP.GE.AND P3, PT, R59, RZ, PT ;  /* 0x000000ff3b00720b */ /* 0x000fc40003f66000 */
[----:B------:R1:W2:Y:S04]  /*0980*/  LDG.E.EL.128 R40, [R56.64] ;  /* 0x0000000438287981 */ /* 0x0002a8000c2e1d00 */
[----:B------:R-:W2:Y:S04]  /*0990*/  LDG.E.EL.128 R44, [R44.64] ;  /* 0x000000042c2c7981 */ /* 0x000ea8000c2e1d00 */
[----:B0-----:R-:W2:Y:S01]  /*09a0*/  LDG.E.EL.128 R36, [R38.64] ;  /* 0x0000000426247981 */ /* 0x001ea2000c2e1d00 */
[----:B-1----:R-:W-:Y:S01]  /*09b0*/  IMAD.U32 R56, R49, 0x10000, RZ ;  /* 0x0001000031387824 */ /* 0x002fe200078e00ff */
[----:B------:R-:W-:Y:S01]  /*09c0*/  FFMA R61, R51, R67, R64 ;  /* 0x00000043333d7223 */ /* 0x000fe20000000040 */
[----:B------:R-:W-:Y:S01]  /*09d0*/  SEL R51, R49, RZ, !P3 ;  /* 0x000000ff31337207 */ /* 0x000fe20005800000 */
[----:B------:R-:W-:Y:S01]  /*09e0*/  FMUL R65, R65, R70 ;  /* 0x0000004641417220 */ /* 0x000fe20000400000 */
[----:B------:R-:W-:Y:S01]  /*09f0*/  IMAD.U32 R58, R58, 0x10000, RZ ;  /* 0x000100003a3a7824 */ /* 0x000fe200078e00ff */
[----:B------:R-:W-:Y:S01]  /*0a00*/  FSETP.GE.AND P2, PT, R56, RZ, PT ;  /* 0x000000ff3800720b */ /* 0x000fe20003f46000 */
[----:B------:R-:W-:-:S02]  /*0a10*/  IMAD.U32 R57, R62, 0x10000, RZ ;  /* 0x000100003e397824 */ /* 0x000fc400078e00ff */
[----:B------:R-:W-:Y:S01]  /*0a20*/  IMAD.U32 R51, R51, 0x10000, RZ ;  /* 0x0001000033337824 */ /* 0x000fe200078e00ff */
[----:B------:R-:W-:Y:S01]  /*0a30*/  SEL R49, R49, RZ, !P2 ;  /* 0x000000ff31317207 */ /* 0x000fe20005000000 */
[----:B------:R-:W-:Y:S01]  /*0a40*/  FFMA R65, R58, R65, R57 ;  /* 0x000000413a417223 */ /* 0x000fe20000000039 */
[C---:B------:R-:W-:Y:S02]  /*0a50*/  IMAD.U32 R59, R48.reuse, 0x10000, RZ ;  /* 0x00010000303b7824 */ /* 0x040fe400078e00ff */
[----:B------:R-:W-:Y:S01]  /*0a60*/  IMAD.U32 R58, R48, 0x10000, RZ ;  /* 0x00010000303a7824 */ /* 0x000fe200078e00ff */
[----:B------:R-:W-:Y:S01]  /*0a70*/  FADD R74, RZ, -R51 ;  /* 0x80000033ff4a7221 */ /* 0x000fe20000000000 */
[----:B------:R-:W-:Y:S01]  /*0a80*/  IMAD.U32 R49, R49, 0x10000, RZ ;  /* 0x0001000031317824 */ /* 0x000fe200078e00ff */
[----:B------:R-:W-:Y:S01]  /*0a90*/  FSETP.GTU.AND P3, PT, R59, RZ, PT ;  /* 0x000000ff3b00720b */ /* 0x000fe20003f6c000 */
[----:B------:R-:W-:Y:S01]  /*0aa0*/  IMAD.WIDE R50, R50, R3, c[0x0][0x180] ;  /* 0x0000600032327625 */ /* 0x000fe200078e0203 */
[----:B------:R-:W-:Y:S01]  /*0ab0*/  FSETP.GTU.AND P2, PT, R58, RZ, PT ;  /* 0x000000ff3a00720b */ /* 0x000fe20003f4c000 */
[----:B------:R-:W-:Y:S01]  /*0ac0*/  FFMA R62, R60, R69, R63 ;  /* 0x000000453c3e7223 */ /* 0x000fe2000000003f */
[----:B------:R-:W-:Y:S01]  /*0ad0*/  FADD R67, RZ, -R49 ;  /* 0x80000031ff437221 */ /* 0x000fe20000000000 */
[----:B------:R-:W-:-:S02]  /*0ae0*/  SEL R59, R48, RZ, P3 ;  /* 0x000000ff303b7207 */ /* 0x000fc40001800000 */
[----:B------:R-:W-:Y:S02]  /*0af0*/  SEL R60, R48, RZ, P2 ;  /* 0x000000ff303c7207 */ /* 0x000fe40001000000 */
[----:B------:R-:W2:Y:S01]  /*0b00*/  LDG.E.EL.128 R48, [R50.64] ;  /* 0x0000000432307981 */ /* 0x000ea2000c2e1d00 */
[----:B------:R-:W-:Y:S01]  /*0b10*/  FSETP.NAN.AND P4, PT, R67, R67, PT ;  /* 0x000000434300720b */ /* 0x000fe20003f88000 */
[----:B------:R-:W-:Y:S01]  /*0b20*/  IMAD.U32 R64, R59, 0x10000, RZ ;  /* 0x000100003b407824 */ /* 0x000fe200078e00ff */
[----:B------:R-:W-:Y:S02]  /*0b30*/  FSETP.NAN.AND P5, PT, R74, R74, PT ;  /* 0x0000004a4a00720b */ /* 0x000fe40003fa8000 */
[----:B------:R-:W-:Y:S02]  /*0b40*/  FSEL R3, R72, R61, !P1 ;  /* 0x0000003d48037208 */ /* 0x000fe40004800000 */
[----:B------:R-:W-:Y:S02]  /*0b50*/  FSEL R58, R61, R72, !P1 ;  /* 0x000000483d3a7208 */ /* 0x000fe40004800000 */
[----:B------:R-:W-:Y:S01]  /*0b60*/  I2FP.F32.S32 R72, R16 ;  /* 0x0000001000487245 */ /* 0x000fe20000201400 */
[----:B------:R-:W-:Y:S01]  /*0b70*/  IMAD.U32 R16, R52, 0x10000, RZ ;  /* 0x0001000034107824 */ /* 0x000fe200078e00ff */
[----:B------:R-:W-:Y:S01]  /*0b80*/  FSETP.GT.AND P2, PT, R67, R64, PT ;  /* 0x000000404300720b */ /* 0x000fe20003f44000 */
[----:B------:R-:W-:-:S03]  /*0b90*/  IMAD.U32 R63, R60, 0x10000, RZ ;  /* 0x000100003c3f7824 */ /* 0x000fc600078e00ff */
[----:B------:R-:W-:Y:S02]  /*0ba0*/  @!P4 FSEL R67, R67, R64, P2 ;  /* 0x000000404343c208 */ /* 0x000fe40001000000 */
[----:B------:R-:W-:Y:S02]  /*0bb0*/  FSETP.GE.AND P2, PT, R16, RZ, PT ;  /* 0x000000ff1000720b */ /* 0x000fe40003f46000 */
[-C--:B------:R-:W-:Y:S02]  /*0bc0*/  FSETP.GT.AND P3, PT, R74, R63.reuse, PT ;  /* 0x0000003f4a00720b */ /* 0x080fe40003f64000 */
[----:B------:R-:W-:Y:S02]  /*0bd0*/  SEL R16, R52, RZ, !P2 ;  /* 0x000000ff34107207 */ /* 0x000fe40005000000 */
[----:B------:R-:W-:Y:S02]  /*0be0*/  @!P5 FSEL R74, R74, R63, P3 ;  /* 0x0000003f4a4ad208 */ /* 0x000fe40001800000 */
[----:B------:R-:W-:Y:S01]  /*0bf0*/  I2FP.F32.S32 R63, R19 ;  /* 0x00000013003f7245 */ /* 0x000fe20000201400 */
[----:B------:R-:W-:-:S02]  /*0c00*/  IMAD.U32 R19, R53, 0x10000, RZ ;  /* 0x0001000035137824 */ /* 0x000fc400078e00ff */
[----:B------:R-:W-:Y:S01]  /*0c10*/  IMAD.U32 R16, R16, 0x10000, RZ ;  /* 0x0001000010107824 */ /* 0x000fe200078e00ff */
[----:B------:R-:W-:Y:S02]  /*0c20*/  FSEL R59, R73, R62, !P1 ;  /* 0x0000003e493b7208 */ /* 0x000fe40004800000 */
[----:B------:R-:W-:Y:S01]  /*0c30*/  FSEL R60, R62, R73, !P1 ;  /* 0x000000493e3c7208 */ /* 0x000fe20004800000 */
[----:B------:R-:W-:Y:S01]  /*0c40*/  FADD R73, RZ, -R16 ;  /* 0x80000010ff497221 */ /* 0x000fe20000000000 */
[----:B------:R-:W-:-:S04]  /*0c50*/  FSETP.GTU.AND P2, PT, R19, RZ, PT ;  /* 0x000000ff1300720b */ /* 0x000fc80003f4c000 */
[----:B------:R-:W-:Y:S02]  /*0c60*/  SEL R75, R53, RZ, P2 ;  /* 0x000000ff354b7207 */ /* 0x000fe40001000000 */
[----:B------:R-:W-:-:S03]  /*0c70*/  FSETP.NAN.AND P5, PT, R73, R73, PT ;  /* 0x000000494900720b */ /* 0x000fc60003fa8000 */
[----:B------:R-:W-:Y:S02]  /*0c80*/  IMAD.U32 R76, R75, 0x10000, RZ ;  /* 0x000100004b4c7824 */ /* 0x000fe400078e00ff */
[----:B------:R-:W-:Y:S01]  /*0c90*/  IMAD.U32 R75, R52, 0x10000, RZ ;  /* 0x00010000344b7824 */ /* 0x000fe200078e00ff */
[----:B------:R-:W-:Y:S01]  /*0ca0*/  FSEL R61, R68, R65, !P1 ;  /* 0x00000041443d7208 */ /* 0x000fe20004800000 */
[----:B------:R-:W-:Y:S01]  /*0cb0*/  IMAD.U32 R70, R9, 0x10000, RZ ;  /* 0x0001000009467824 */ /* 0x000fe200078e00ff */
[----:B------:R-:W-:Y:S01]  /*0cc0*/  FSEL R62, R65, R68, !P1 ;  /* 0x00000044413e7208 */ /* 0x000fe20004800000 */
[----:B------:R-:W-:Y:S01]  /*0cd0*/  IMAD.U32 R19, R8, 0x10000, RZ ;  /* 0x0001000008137824 */ /* 0x000fe200078e00ff */
[----:B------:R-:W-:Y:S01]  /*0ce0*/  PRMT R69, R9, 0x7632, R69 ;  /* 0x0000763209457816 */ /* 0x000fe20000000045 */
[----:B------:R-:W-:Y:S01]  /*0cf0*/  IMAD.U32 R9, R10, 0x10000, RZ ;  /* 0x000100000a097824 */ /* 0x000fe200078e00ff */
[----:B------:R-:W-:Y:S02]  /*0d00*/  PRMT R68, R8, 0x7632, R68 ;  /* 0x0000763208447816 */ /* 0x000fe40000000044 */
[----:B------:R-:W-:Y:S01]  /*0d10*/  PRMT R16, R10, 0x7632, R16 ;  /* 0x000076320a107816 */ /* 0x000fe20000000010 */
[C---:B------:R-:W-:Y:S01]  /*0d20*/  IMAD.U32 R10, R11.reuse, 0x10000, RZ ;  /* 0x000100000b0a7824 */ /* 0x040fe200078e00ff */
[----:B------:R-:W-:Y:S01]  /*0d30*/  PRMT R8, R11, 0x7632, R8 ;  /* 0x000076320b087816 */ /* 0x000fe20000000008 */
[----:B------:R-:W-:Y:S01]  /*0d40*/  IMAD.U32 R11, R54, 0x10000, RZ ;  /* 0x00010000360b7824 */ /* 0x000fe200078e00ff */
[----:B------:R-:W-:-:S02]  /*0d50*/  FSETP.GT.AND P3, PT, R73, R76, PT ;  /* 0x0000004c4900720b */ /* 0x000fc40003f64000 */
[----:B------:R-:W-:Y:S02]  /*0d60*/  FSETP.GE.AND P4, PT, R75, RZ, PT ;  /* 0x000000ff4b00720b */ /* 0x000fe40003f86000 */
[----:B------:R-:W-:Y:S02]  /*0d70*/  @!P5 FSEL R73, R73, R76, P3 ;  /* 0x0000004c4949d208 */ /* 0x000fe40001800000 */
[----:B------:R-:W-:Y:S02]  /*0d80*/  SEL R52, R52, RZ, !P4 ;  /* 0x000000ff34347207 */ /* 0x000fe40006000000 */
[----:B------:R-:W-:Y:S01]  /*0d90*/  FSETP.GE.AND P3, PT, R11, RZ, PT ;  /* 0x000000ff0b00720b */ /* 0x000fe20003f66000 */
[----:B------:R-:W-:Y:S01]  /*0da0*/  IMAD.U32 R77, R53, 0x10000, RZ ;  /* 0x00010000354d7824 */ /* 0x000fe200078e00ff */
[----:B------:R-:W-:Y:S01]  /*0db0*/  FSETP.GE.AND P4, PT, R11, RZ, PT ;  /* 0x000000ff0b00720b */ /* 0x000fe20003f86000 */
[----:B------:R-:W-:Y:S01]  /*0dc0*/  FMUL R67, R67, 0.0078740157186985015869 ;  /* 0x3c01020443437820 */ /* 0x000fe20000400000 */
[----:B------:R-:W-:Y:S01]  /*0dd0*/  SEL R11, R54, RZ, !P3 ;  /* 0x000000ff360b7207 */ /* 0x000fe20005800000 */
[----:B------:R-:W-:-:S02]  /*0de0*/  IMAD.U32 R52, R52, 0x10000, RZ ;  /* 0x0001000034347824 */ /* 0x000fc400078e00ff */
[----:B------:R-:W-:Y:S01]  /*0df0*/  IMAD.U32 R75, R55, 0x10000, RZ ;  /* 0x00010000374b7824 */ /* 0x000fe200078e00ff */
[----:B------:R-:W-:Y:S01]  /*0e00*/  FSETP.GTU.AND P2, PT, R77, RZ, PT ;  /* 0x000000ff4d00720b */ /* 0x000fe20003f4c000 */
[----:B------:R-:W-:Y:S01]  /*0e10*/  FADD R52, RZ, -R52 ;  /* 0x80000034ff347221 */ /* 0x000fe20000000000 */
[----:B------:R-:W-:Y:S01]  /*0e20*/  FSETP.GT.AND P3, PT, R67, 9.9999997473787516356e-06, PT ;  /* 0x3727c5ac4300780b */ /* 0x000fe20003f64000 */
[----:B------:R-:W-:Y:S01]  /*0e30*/  IMAD.U32 R11, R11, 0x10000, RZ ;  /* 0x000100000b0b7824 */ /* 0x000fe200078e00ff */
[----:B------:R-:W-:Y:S02]  /*0e40*/  FSETP.GTU.AND P5, PT, R75, RZ, PT ;  /* 0x000000ff4b00720b */ /* 0x000fe40003fac000 */
[----:B------:R-:W-:Y:S01]  /*0e50*/  SEL R75, R53, RZ, P2 ;  /* 0x000000ff354b7207 */ /* 0x000fe20001000000 */
[----:B------:R-:W-:Y:S01]  /*0e60*/  FADD R53, RZ, -R11 ;  /* 0x8000000bff357221 */ /* 0x000fe20000000000 */
[----:B------:R-:W-:Y:S02]  /*0e70*/  SEL R54, R54, RZ, !P4 ;  /* 0x000000ff36367207 */ /* 0x000fe40006000000 */
[----:B------:R-:W-:Y:S01]  /*0e80*/  FSETP.NAN.AND P4, PT, R52, R52, PT ;  /* 0x000000343400720b */ /* 0x000fe20003f88000 */
[----:B------:R-:W-:Y:S01]  /*0e90*/  IMAD.U32 R75, R75, 0x10000, RZ ;  /* 0x000100004b4b7824 */ /* 0x000fe200078e00ff */
[C---:B------:R-:W-:Y:S01]  /*0ea0*/  SEL R11, R55.reuse, RZ, P5 ;  /* 0x000000ff370b7207 */ /* 0x040fe20002800000 */
[----:B------:R-:W-:Y:S01]  /*0eb0*/  IMAD.U32 R77, R55, 0x10000, RZ ;  /* 0x00010000374d7824 */ /* 0x000fe200078e00ff */
[----:B------:R-:W-:Y:S01]  /*0ec0*/  FSETP.NAN.AND P5, PT, R67, R67, PT ;  /* 0x000000434300720b */ /* 0x000fe20003fa8000 */
[----:B------:R-:W-:Y:S01]  /*0ed0*/  FMUL R76, R74, 0.0078740157186985015869 ;  /* 0x3c0102044a4c7820 */ /* 0x000fe20000400000 */
[----:B------:R-:W-:Y:S01]  /*0ee0*/  FSETP.NAN.AND P2, PT, R53, R53, PT ;  /* 0x000000353500720b */ /* 0x000fe20003f48000 */
[----:B------:R-:W-:Y:S01]  /*0ef0*/  IMAD.U32 R54, R54, 0x10000, RZ ;  /* 0x0001000036367824 */ /* 0x000fe200078e00ff */
[----:B------:R-:W-:Y:S01]  /*0f00*/  @!P3 FSEL R67, R67, 9.9999997473787516356e-06, P5 ;  /* 0x3727c5ac4343b808 */ /* 0x000fe20002800000 */
[----:B------:R-:W-:Y:S01]  /*0f10*/  IMAD.U32 R74, R11, 0x10000, RZ ;  /* 0x000100000b4a7824 */ /* 0x000fe200078e00ff */
[----:B------:R-:W-:Y:S01]  /*0f20*/  FSETP.GT.AND P6, PT, R52, R75, PT ;  /* 0x0000004b3400720b */ /* 0x000fe20003fc4000 */
[----:B------:R-:W-:Y:S01]  /*0f30*/  FADD R54, RZ, -R54 ;  /* 0x80000036ff367221 */ /* 0x000fe20000000000 */
[----:B------:R-:W-:-:S02]  /*0f40*/  FSETP.GTU.AND P5, PT, R77, RZ, PT ;  /* 0x000000ff4d00720b */ /* 0x000fc40003fac000 */
[----:B------:R-:W-:Y:S02]  /*0f50*/  FSETP.GT.AND P3, PT, R76, 9.9999997473787516356e-06, PT ;  /* 0x3727c5ac4c00780b */ /* 0x000fe40003f64000 */
[----:B------:R-:W-:Y:S02]  /*0f60*/  @!P4 FSEL R52, R52, R75, P6 ;  /* 0x0000004b3434c208 */ /* 0x000fe40003000000 */
[----:B------:R-:W-:Y:S02]  /*0f70*/  FSETP.GT.AND P6, PT, R53, R74, PT ;  /* 0x0000004a3500720b */ /* 0x000fe40003fc4000 */
[----:B------:R-:W-:Y:S02]  /*0f80*/  SEL R55, R55, RZ, P5 ;  /* 0x000000ff37377207 */ /* 0x000fe40002800000 */
[----:B------:R-:W-:Y:S02]  /*0f90*/  FSETP.NAN.AND P4, PT, R54, R54, PT ;  /* 0x000000363600720b */ /* 0x000fe40003f88000 */
[----:B------:R-:W-:Y:S01]  /*0fa0*/  @!P2 FSEL R53, R53, R74, P6 ;  /* 0x0000004a3535a208 */ /* 0x000fe20003000000 */
[----:B------:R-:W-:Y:S01]  /*0fb0*/  IMAD.U32 R55, R55, 0x10000, RZ ;  /* 0x0001000037377824 */ /* 0x000fe200078e00ff */
[----:B------:R-:W-:-:S02]  /*0fc0*/  FSETP.NAN.AND P2, PT, R76, R76, PT ;  /* 0x0000004c4c00720b */ /* 0x000fc40003f48000 */
[----:B------:R-:W-:Y:S02]  /*0fd0*/  FSEL R57, R71, R66, !P1 ;  /* 0x0000004247397208 */ /* 0x000fe40004800000 */
[----:B------:R-:W-:Y:S01]  /*0fe0*/  FSEL R56, R66, R71, !P1 ;  /* 0x0000004742387208 */ /* 0x000fe20004800000 */
[----:B------:R-:W-:Y:S01]  /*0ff0*/  FMUL R11, R72, R67 ;  /* 0x00000043480b7220 */ /* 0x000fe20000400000 */
[----:B------:R-:W-:Y:S02]  /*1000*/  I2FP.F32.S32 R71, R17 ;  /* 0x0000001100477245 */ /* 0x000fe40000201400 */
[----:B------:R-:W-:Y:S01]  /*1010*/  I2FP.F32.S32 R64, R18 ;  /* 0x0000001200407245 */ /* 0x000fe20000201400 */
[C---:B------:R-:W-:Y:S01]  /*1020*/  IMAD.U32 R18, R12.reuse, 0x10000, RZ ;  /* 0x000100000c127824 */ /* 0x040fe200078e00ff */
[----:B------:R-:W-:Y:S02]  /*1030*/  PRMT R17, R12, 0x7632, R17 ;  /* 0x000076320c117816 */ /* 0x000fe40000000011 */
[----:B------:R-:W-:-:S02]  /*1040*/  @!P3 FSEL R76, R76, 9.9999997473787516356e-06, P2 ;  /* 0x3727c5ac4c4cb808 */ /* 0x000fc40001000000 */
[----:B------:R-:W-:Y:S01]  /*1050*/  FSETP.GT.AND P2, PT, R54, R55, PT ;  /* 0x000000373600720b */ /* 0x000fe20003f44000 */
[----:B------:R-:W-:Y:S01]  /*1060*/  FFMA R11, R18, R11, R19 ;  /* 0x0000000b120b7223 */ /* 0x000fe20000000013 */
[----:B------:R-:W-:Y:S01]  /*1070*/  IMAD.U32 R19, R17, 0x10000, RZ ;  /* 0x0001000011137824 */ /* 0x000fe200078e00ff */
[----:B------:R-:W-:Y:S01]  /*1080*/  FMUL R17, R73, 0.0078740157186985015869 ;  /* 0x3c01020449117820 */ /* 0x000fe20000400000 */
[----:B------:R-:W-:Y:S01]  /*1090*/  FMUL R18, R52, 0.0078740157186985015869 ;  /* 0x3c01020434127820 */ /* 0x000fe20000400000 */
[----:B------:R-:W-:Y:S01]  /*10a0*/  IMAD.U32 R68, R68, 0x10000, RZ ;  /* 0x0001000044447824 */ /* 0x000fe200078e00ff */
[----:B------:R-:W-:Y:S01]  /*10b0*/  FMUL R71, R71, R76 ;  /* 0x0000004c47477220 */ /* 0x000fe20000400000 */
[----:B------:R-:W-:Y:S01]  /*10c0*/  @!P4 FSEL R54, R54, R55, P2 ;  /* 0x000000373636c208 */ /* 0x000fe20001000000 */
[----:B------:R-:W-:Y:S01]  /*10d0*/  FMUL R52, R53, 0.0078740157186985015869 ;  /* 0x3c01020435347820 */ /* 0x000fe20000400000 */
[----:B------:R-:W-:Y:S01]  /*10e0*/  FSETP.GT.AND P3, PT, R17, 9.9999997473787516356e-06, PT ;  /* 0x3727c5ac1100780b */ /* 0x000fe20003f64000 */
[----:B------:R-:W-:Y:S01]  /*10f0*/  FFMA R73, R19, R71, R68 ;  /* 0x0000004713497223 */ /* 0x000fe20000000044 */
[----:B------:R-:W-:Y:S01]  /*1100*/  FSETP.GT.AND P5, PT, R18, 9.9999997473787516356e-06, PT ;  /* 0x3727c5ac1200780b */ /* 0x000fe20003fa4000 */
[----:B------:R-:W-:Y:S01]  /*1110*/  FMUL R19, R54, 0.0078740157186985015869 ;  /* 0x3c01020436137820 */ /* 0x000fe20000400000 */
[----:B------:R-:W-:-:S02]  /*1120*/  SEL R55, RZ, 0x1, !P3 ;  /* 0x00000001ff377807 */ /* 0x000fc40005800000 */
[----:B------:R-:W-:Y:S02]  /*1130*/  SEL R72, RZ, 0x1fffe, !P5 ;  /* 0x0001fffeff487807 */ /* 0x000fe40006800000 */
[----:B------:R-:W-:Y:S02]  /*1140*/  FSETP.GT.AND P4, PT, R52, 9.9999997473787516356e-06, PT ;  /* 0x3727c5ac3400780b */ /* 0x000fe40003f84000 */
[----:B------:R-:W-:Y:S01]  /*1150*/  FSETP.GT.AND P2, PT, R19, 9.9999997473787516356e-06, PT ;  /* 0x3727c5ac1300780b */ /* 0x000fe20003f44000 */
[----:B------:R-:W-:Y:S01]  /*1160*/  FMUL R71, R63, R76 ;  /* 0x0000004c3f477220 */ /* 0x000fe20000400000 */
[----:B------:R-:W-:Y:S01]  /*1170*/  IMAD.IADD R55, R55, 0x1, R72 ;  /* 0x0000000137377824 */ /* 0x000fe200078e0248 */
[----:B------:R-:W-:Y:S02]  /*1180*/  SEL R68, RZ, 0x1fffe, !P4 ;  /* 0x0001fffeff447807 */ /* 0x000fe40006000000 */
[----:B------:R-:W-:Y:S02]  /*1190*/  SEL R63, RZ, 0x1, !P2 ;  /* 0x00000001ff3f7807 */ /* 0x000fe40005000000 */
[----:B------:R-:W-:-:S02]  /*11a0*/  SEL R53, RZ, 0x4, !P3 ;  /* 0x00000004ff357807 */ /* 0x000fc40005800000 */
[----:B------:R-:W-:Y:S01]  /*11b0*/  SEL R54, RZ, 0x7fff8, !P5 ;  /* 0x0007fff8ff367807 */ /* 0x000fe20006800000 */
[----:B------:R-:W-:Y:S01]  /*11c0*/  IMAD.IADD R63, R63, 0x1, R68 ;  /* 0x000000013f3f7824 */ /* 0x000fe200078e0244 */
[----:B------:R-:W-:-:S04]  /*11d0*/  LOP3.LUT R55, R55, 0x3, RZ, 0xc0, !PT ;  /* 0x0000000337377812 */ /* 0x000fc800078ec0ff */
[----:B------:R-:W-:Y:S02]  /*11e0*/  IADD3 R53, R55, R54, R53 ;  /* 0x0000003637357210 */ /* 0x000fe40007ffe035 */
[----:B------:R-:W-:Y:S02]  /*11f0*/  SEL R55, RZ, 0x7fff8, !P4 ;  /* 0x0007fff8ff377807 */ /* 0x000fe40006000000 */
[----:B------:R-:W-:Y:S02]  /*1200*/  SEL R54, RZ, 0x4, !P2 ;  /* 0x00000004ff367807 */ /* 0x000fe40005000000 */
[----:B------:R-:W-:Y:S01]  /*1210*/  LOP3.LUT R63, R63, 0x3, RZ, 0xc0, !PT ;  /* 0x000000033f3f7812 */ /* 0x000fe200078ec0ff */
[----:B------:R-:W-:Y:S01]  /*1220*/  IMAD.U32 R65, R13, 0x10000, RZ ;  /* 0x000100000d417824 */ /* 0x000fe200078e00ff */
[----:B------:R-:W-:Y:S02]  /*1230*/  FMUL R64, R64, R67 ;  /* 0x0000004340407220 */ /* 0x000fe40000400000 */
[----:B------:R-:W-:-:S02]  /*1240*/  IADD3 R54, R63, R55, R54 ;  /* 0x000000373f367210 */ /* 0x000fc40007ffe036 */
[----:B------:R-:W-:Y:S01]  /*1250*/  FFMA R64, R65, R64, R70 ;  /* 0x0000004041407223 */ /* 0x000fe20000000046 */
[----:B------:R-:W-:Y:S01]  /*1260*/  I2FP.F32.S32 R4, R4 ;  /* 0x0000000400047245 */ /* 0x000fe20000201400 */
[----:B------:R-:W-:Y:S01]  /*1270*/  IMAD.SHL.U32 R65, R53, 0x100, RZ ;  /* 0x0000010035417824 */ /* 0x000fe200078e00ff */
[----:B------:R-:W-:-:S03]  /*1280*/  LOP3.LUT R55, R54, 0xf, RZ, 0xc0, !PT ;  /* 0x0000000f36377812 */ /* 0x000fc600078ec0ff */
[----:B------:R-:W-:Y:S01]  /*1290*/  FMUL R63, R4, R67 ;  /* 0x00000043043f7220 */ /* 0x000fe20000400000 */
[----:B------:R-:W-:Y:S01]  /*12a0*/  LOP3.LUT R4, R65, 0xf00, RZ, 0xe2, !PT ;  /* 0x00000f0041047812 */ /* 0x000fe200078ee2ff */
[----:B------:R-:W-:Y:S01]  /*12b0*/  IMAD R55, R54, 0x10, R55 ;  /* 0x0000001036377824 */ /* 0x000fe200078e0237 */
[----:B------:R-:W-:-:S03]  /*12c0*/  I2FP.F32.S32 R6, R6 ;  /* 0x0000000600067245 */ /* 0x000fc60000201400 */
[----:B------:R-:W-:Y:S01]  /*12d0*/  IMAD R4, R53, 0x1000, R4 ;  /* 0x0000100035047824 */ /* 0x000fe200078e0204 */
[----:B------:R-:W-:Y:S02]  /*12e0*/  LOP3.LUT R55, R55, 0xff, RZ, 0xc0, !PT ;  /* 0x000000ff37377812 */ /* 0x000fe400078ec0ff */
[----:B------:R-:W-:-:S03]  /*12f0*/  I2FP.F32.S32 R5, R5 ;  /* 0x0000000500057245 */ /* 0x000fc60000201400 */
[----:B------:R-:W-:Y:S01]  /*1300*/  IMAD.IADD R55, R4, 0x1, R55 ;  /* 0x0000000104377824 */ /* 0x000fe200078e0237 */
[----:B------:R-:W-:Y:S02]  /*1310*/  PRMT R66, R13, 0x7632, R66 ;  /* 0x000076320d427816 */ /* 0x000fe40000000042 */
[C---:B------:R-:W-:Y:S01]  /*1320*/  PRMT R12, R14.reuse, 0x7632, R12 ;  /* 0x000076320e0c7816 */ /* 0x040fe2000000000c */
[----:B------:R-:W-:Y:S01]  /*1330*/  IMAD.U32 R14, R14, 0x10000, RZ ;  /* 0x000100000e0e7824 */ /* 0x000fe200078e00ff */
[C---:B------:R-:W-:Y:S01]  /*1340*/  PRMT R13, R15.reuse, 0x7632, R13 ;  /* 0x000076320f0d7816 */ /* 0x040fe2000000000d */
[----:B------:R-:W-:Y:S01]  /*1350*/  IMAD.U32 R15, R15, 0x10000, RZ ;  /* 0x000100000f0f7824 */ /* 0x000fe200078e00ff */
[----:B------:R-:W-:Y:S01]  /*1360*/  I2FP.F32.S32 R7, R7 ;  /* 0x0000000700077245 */ /* 0x000fe20000201400 */
[----:B------:R-:W-:Y:S01]  /*1370*/  FMUL R67, R6, R67 ;  /* 0x0000004306437220 */ /* 0x000fe20000400000 */
[----:B------:R-:W-:Y:S01]  /*1380*/  LOP3.LUT R55, R55, 0xffff, RZ, 0xc0, !PT ;  /* 0x0000ffff37377812 */ /* 0x000fe200078ec0ff */
[-C--:B------:R-:W-:Y:S01]  /*1390*/  FMUL R6, R5, R76.reuse ;  /* 0x0000004c05067220 */ /* 0x080fe20000400000 */
[----:B------:R-:W-:Y:S01]  /*13a0*/  IMAD.U32 R12, R12, 0x10000, RZ ;  /* 0x000100000c0c7824 */ /* 0x000fe200078e00ff */
[----:B------:R-:W-:Y:S01]  /*13b0*/  FFMA R14, R14, R63, R9 ;  /* 0x0000003f0e0e7223 */ /* 0x000fe20000000009 */
[----:B------:R-:W-:Y:S01]  /*13c0*/  IMAD.U32 R5, R16, 0x10000, RZ ;  /* 0x0001000010057824 */ /* 0x000fe200078e00ff */
[----:B------:R-:W-:Y:S01]  /*13d0*/  FFMA R15, R15, R67, R10 ;  /* 0x000000430f0f7223 */ /* 0x000fe2000000000a */
[----:B------:R-:W-:Y:S01]  /*13e0*/  FMUL R7, R7, R76 ;  /* 0x0000004c07077220 */ /* 0x000fe20000400000 */
[----:B------:R-:W-:Y:S01]  /*13f0*/  IMAD.U32 R13, R13, 0x10000, RZ ;  /* 0x000100000d0d7824 */ /* 0x000fe200078e00ff */
[----:B------:R-:W-:Y:S01]  /*1400*/  SHF.R.U32.HI R10, RZ, 0xf, R55 ;  /* 0x0000000fff0a7819 */ /* 0x000fe20000011637 */
[----:B------:R-:W-:Y:S01]  /*1410*/  IMAD.U32 R8, R8, 0x10000, RZ ;  /* 0x0001000008087824 */ /* 0x000fe200078e00ff */
[----:B------:R-:W-:Y:S01]  /*1420*/  FFMA R6, R12, R6, R5 ;  /* 0x000000060c067223 */ /* 0x000fe20000000005 */
[----:B------:R-:W-:-:S02]  /*1430*/  FSEL R5, R11, R14, !P1 ;  /* 0x0000000e0b057208 */ /* 0x000fc40004800000 */
[----:B------:R-:W-:Y:S01]  /*1440*/  FSEL R4, R14, R11, !P1 ;  /* 0x0000000b0e047208 */ /* 0x000fe20004800000 */
[----:B------:R-:W-:Y:S01]  /*1450*/  FFMA R53, R13, R7, R8 ;  /* 0x000000070d357223 */ /* 0x000fe20000000008 */
[----:B------:R-:W-:Y:S02]  /*1460*/  LOP3.LUT R12, R10, 0x1, RZ, 0xc0, !PT ;  /* 0x000000010a0c7812 */ /* 0x000fe400078ec0ff */
[--C-:B------:R-:W-:Y:S02]  /*1470*/  SHF.R.U32.HI R14, RZ, 0xb, R55.reuse ;  /* 0x0000000bff0e7819 */ /* 0x100fe40000011637 */
[--C-:B------:R-:W-:Y:S02]  /*1480*/  SHF.R.U32.HI R13, RZ, 0xd, R55.reuse ;  /* 0x0000000dff0d7819 */ /* 0x100fe40000011637 */
[----:B------:R-:W-:Y:S02]  /*1490*/  ISETP.NE.U32.AND P6, PT, R12, 0x1, PT ;  /* 0x000000010c00780c */ /* 0x000fe40003fc5070 */
[----:B------:R-:W-:Y:S01]  /*14a0*/  LOP3.LUT R14, R14, 0x1, RZ, 0xc0, !PT ;  /* 0x000000010e0e7812 */ /* 0x000fe200078ec0ff */
[----:B------:R-:W-:Y:S01]  /*14b0*/  IMAD.U32 R66, R66, 0x10000, RZ ;  /* 0x0001000042427824 */ /* 0x000fe200078e00ff */
[----:B------:R-:W-:Y:S01]  /*14c0*/  LOP3.LUT R13, R13, 0x1, RZ, 0xc0, !PT ;  /* 0x000000010d0d7812 */ /* 0x000fe200078ec0ff */
[----:B------:R-:W-:Y:S01]  /*14d0*/  IMAD.U32 R69, R69, 0x10000, RZ ;  /* 0x0001000045457824 */ /* 0x000fe200078e00ff */
[----:B------:R-:W-:-:S02]  /*14e0*/  SHF.R.U32.HI R12, RZ, 0x9, R55 ;  /* 0x00000009ff0c7819 */ /* 0x000fc40000011637 */
[----:B------:R-:W-:Y:S02]  /*14f0*/  FSETP.NAN.AND P5, PT, R18, R18, PT ;  /* 0x000000121200720b */ /* 0x000fe40003fa8000 */
[----:B------:R-:W-:Y:S01]  /*1500*/  ISETP.NE.U32.AND P4, PT, R14, 0x1, PT ;  /* 0x000000010e00780c */ /* 0x000fe20003f85070 */
[----:B------:R-:W-:Y:S01]  /*1510*/  FFMA R66, R66, R71, R69 ;  /* 0x0000004742427223 */ /* 0x000fe20000000045 */
[----:B------:R-:W-:Y:S02]  /*1520*/  ISETP.NE.U32.AND P3, PT, R13, 0x1, PT ;  /* 0x000000010d00780c */ /* 0x000fe40003f65070 */
[----:B------:R-:W-:Y:S02]  /*1530*/  LOP3.LUT R14, R12, 0x1, RZ, 0xc0, !PT ;  /* 0x000000010c0e7812 */ /* 0x000fe400078ec0ff */
[----:B------:R-:W-:Y:S02]  /*1540*/  FSEL R11, R73, R6, !P1 ;  /* 0x00000006490b7208 */ /* 0x000fe40004800000 */
[----:B------:R-:W-:-:S02]  /*1550*/  FSEL R8, R6, R73, !P1 ;  /* 0x0000004906087208 */ /* 0x000fc40004800000 */
[--C-:B------:R-:W-:Y:S02]  /*1560*/  SHF.R.U32.HI R13, RZ, 0xc, R55.reuse ;  /* 0x0000000cff0d7819 */ /* 0x100fe40000011637 */
[----:B------:R-:W-:Y:S02]  /*1570*/  FSEL R7, R64, R15, !P1 ;  /* 0x0000000f40077208 */ /* 0x000fe40004800000 */
[----:B------:R-:W-:Y:S02]  /*1580*/  FSEL R6, R15, R64, !P1 ;  /* 0x000000400f067208 */ /* 0x000fe40004800000 */
[----:B------:R-:W-:Y:S02]  /*1590*/  SHF.R.U32.HI R12, RZ, 0xe, R55 ;  /* 0x0000000eff0c7819 */ /* 0x000fe40000011637 */
[----:B------:R-:W-:Y:S02]  /*15a0*/  FSEL R15, R18, 9.9999997473787516356e-06, P5 ;  /* 0x3727c5ac120f7808 */ /* 0x000fe40002800000 */
[----:B------:R-:W-:-:S02]  /*15b0*/  ISETP.NE.U32.AND P5, PT, R14, 0x1, PT ;  /* 0x000000010e00780c */ /* 0x000fc40003fa5070 */
[----:B------:R-:W-:Y:S02]  /*15c0*/  LOP3.LUT R13, R13, 0x1, RZ, 0xc0, !PT ;  /* 0x000000010d0d7812 */ /* 0x000fe400078ec0ff */
[----:B------:R-:W-:Y:S02]  /*15d0*/  FSEL R9, R66, R53, !P1 ;  /* 0x0000003542097208 */ /* 0x000fe40004800000 */
[----:B------:R-:W-:Y:S02]  /*15e0*/  FSEL R10, R53, R66, !P1 ;  /* 0x00000042350a7208 */ /* 0x000fe40004800000 */
[----:B------:R-:W-:Y:S02]  /*15f0*/  LOP3.LUT R12, R12, 0x1, RZ, 0xc0, !PT ;  /* 0x000000010c0c7812 */ /* 0x000fe400078ec0ff */
[CC--:B------:R-:W-:Y:S02]  /*1600*/  FSEL R53, R18.reuse, R15.reuse, !P6 ;  /* 0x0000000f12357208 */ /* 0x0c0fe40007000000 */
[----:B------:R-:W-:-:S02]  /*1610*/  FSEL R63, R18, R15, !P3 ;  /* 0x0000000f123f7208 */ /* 0x000fc40005800000 */
[CC--:B------:R-:W-:Y:S02]  /*1620*/  FSEL R65, R18.reuse, R15.reuse, !P4 ;  /* 0x0000000f12417208 */ /* 0x0c0fe40006000000 */
[----:B------:R-:W-:Y:S02]  /*1630*/  SHF.R.U32.HI R14, RZ, 0xa, R55 ;  /* 0x0000000aff0e7819 */ /* 0x000fe40000011637 */
[----:B------:R-:W-:Y:S02]  /*1640*/  FSEL R15, R18, R15, !P5 ;  /* 0x0000000f120f7208 */ /* 0x000fe40006800000 */
[----:B------:R-:W-:Y:S02]  /*1650*/  ISETP.NE.U32.AND P3, PT, R13, 0x1, PT ;  /* 0x000000010d00780c */ /* 0x000fe40003f65070 */
[----:B------:R-:W-:Y:S02]  /*1660*/  FSETP.NAN.AND P5, PT, R17, R17, PT ;  /* 0x000000111100720b */ /* 0x000fe40003fa8000 */
[----:B------:R-:W-:-:S02]  /*1670*/  ISETP.NE.U32.AND P6, PT, R12, 0x1, PT ;  /* 0x000000010c00780c */ /* 0x000fc40003fc5070 */
[--C-:B------:R-:W-:Y:S02]  /*1680*/  SHF.R.U32.HI R13, RZ, 0x7, R55.reuse ;  /* 0x00000007ff0d7819 */ /* 0x100fe40000011637 */
[----:B------:R-:W-:Y:S02]  /*1690*/  SHF.R.U32.HI R12, RZ, 0x8, R55 ;  /* 0x00000008ff0c7819 */ /* 0x000fe40000011637 */
[----:B------:R-:W-:Y:S02]  /*16a0*/  LOP3.LUT R14, R14, 0x1, RZ, 0xc0, !PT ;  /* 0x000000010e0e7812 */ /* 0x000fe400078ec0ff */
[----:B------:R-:W-:Y:S02]  /*16b0*/  FSEL R16, R17, 9.9999997473787516356e-06, P5 ;  /* 0x3727c5ac11107808 */ /* 0x000fe40002800000 */
[----:B------:R-:W-:Y:S02]  /*16c0*/  LOP3.LUT R13, R13, 0x1, RZ, 0xc0, !PT ;  /* 0x000000010d0d7812 */ /* 0x000fe400078ec0ff */
[----:B------:R-:W-:-:S02]  /*16d0*/  LOP3.LUT R12, R12, 0x1, RZ, 0xc0, !PT ;  /* 0x000000010c0c7812 */ /* 0x000fc400078ec0ff */
[----:B------:R-:W-:Y:S02]  /*16e0*/  ISETP.NE.U32.AND P4, PT, R14, 0x1, PT ;  /* 0x000000010e00780c */ /* 0x000fe40003f85070 */
[--C-:B------:R-:W-:Y:S02]  /*16f0*/  SHF.R.U32.HI R14, RZ, 0x5, R55.reuse ;  /* 0x00000005ff0e7819 */ /* 0x100fe40000011637 */
[----:B------:R-:W-:Y:S02]  /*1700*/  FSEL R18, R17, R16, !P6 ;  /* 0x0000001011127208 */ /* 0x000fe40007000000 */
[----:B------:R-:W-:Y:S02]  /*1710*/  ISETP.NE.U32.AND P6, PT, R13, 0x1, PT ;  /* 0x000000010d00780c */ /* 0x000fe40003fc5070 */
[----:B------:R-:W-:Y:S02]  /*1720*/  ISETP.NE.U32.AND P5, PT, R12, 0x1, PT ;  /* 0x000000010c00780c */ /* 0x000fe40003fa5070 */
[----:B------:R-:W-:-:S02]  /*1730*/  SHF.R.U32.HI R13, RZ, 0x3, R55 ;  /* 0x00000003ff0d7819 */ /* 0x000fc40000011637 */
[----:B------:R-:W-:Y:S02]  /*1740*/  LOP3.LUT R14, R14, 0x1, RZ, 0xc0, !PT ;  /* 0x000000010e0e7812 */ /* 0x000fe400078ec0ff */
[----:B------:R-:W-:Y:S02]  /*1750*/  SHF.R.U32.HI R12, RZ, 0x6, R55 ;  /* 0x00000006ff0c7819 */ /* 0x000fe40000011637 */
[CC--:B------:R-:W-:Y:S02]  /*1760*/  FSEL R54, R17.reuse, R16.reuse, !P3 ;  /* 0x0000001011367208 */ /* 0x0c0fe40005800000 */
[CC--:B------:R-:W-:Y:S02]  /*1770*/  FSEL R64, R17.reuse, R16.reuse, !P4 ;  /* 0x0000001011407208 */ /* 0x0c0fe40006000000 */
[----:B------:R-:W-:Y:S02]  /*1780*/  FSEL R16, R17, R16, !P5 ;  /* 0x0000001011107208 */ /* 0x000fe40006800000 */
[----:B------:R-:W-:-:S02]  /*1790*/  LOP3.LUT R13, R13, 0x1, RZ, 0xc0, !PT ;  /* 0x000000010d0d7812 */ /* 0x000fc400078ec0ff */
[----:B------:R-:W-:Y:S02]  /*17a0*/  FSETP.NAN.AND P5, PT, R52, R52, PT ;  /* 0x000000343400720b */ /* 0x000fe40003fa8000 */
[----:B------:R-:W-:Y:S02]  /*17b0*/  ISETP.NE.U32.AND P3, PT, R14, 0x1, PT ;  /* 0x000000010e00780c */ /* 0x000fe40003f65070 */
[----:B------:R-:W-:Y:S02]  /*17c0*/  LOP3.LUT R12, R12, 0x1, RZ, 0xc0, !PT ;  /* 0x000000010c0c7812 */ /* 0x000fe400078ec0ff */
[----:B------:R-:W-:Y:S02]  /*17d0*/  SHF.R.U32.HI R14, RZ, 0x1, R55 ;  /* 0x00000001ff0e7819 */ /* 0x000fe40000011637 */
[----:B------:R-:W-:Y:S02]  /*17e0*/  ISETP.NE.U32.AND P4, PT, R13, 0x1, PT ;  /* 0x000000010d00780c */ /* 0x000fe40003f85070 */
[----:B------:R-:W-:-:S02]  /*17f0*/  FSEL R13, R52, 9.9999997473787516356e-06, P5 ;  /* 0x3727c5ac340d7808 */ /* 0x000fc40002800000 */
[----:B------:R-:W-:Y:S02]  /*1800*/  ISETP.NE.U32.AND P5, PT, R12, 0x1, PT ;  /* 0x000000010c00780c */ /* 0x000fe40003fa5070 */
[----:B------:R-:W-:Y:S02]  /*1810*/  LOP3.LUT R14, R14, 0x1, RZ, 0xc0, !PT ;  /* 0x000000010e0e7812 */ /* 0x000fe400078ec0ff */
[--C-:B------:R-:W-:Y:S02]  /*1820*/  SHF.R.U32.HI R12, RZ, 0x4, R55.reuse ;  /* 0x00000004ff0c7819 */ /* 0x100fe40000011637 */
[----:B------:R-:W-:Y:S02]  /*1830*/  SHF.R.U32.HI R55, RZ, 0x2, R55 ;  /* 0x00000002ff377819 */ /* 0x000fe40000011637 */
[----:B--2---:R-:W-:Y:S02]  /*1840*/  I2FP.F32.S32 R24, R24 ;  /* 0x0000001800187245 */ /* 0x004fe40000201400 */
[----:B------:R-:W-:-:S02]  /*1850*/  I2FP.F32.S32 R27, R27 ;  /* 0x0000001b001b7245 */ /* 0x000fc40000201400 */
[-C--:B------:R-:W-:Y:S02]  /*1860*/  FSEL R66, R52, R13.reuse, !P6 ;  /* 0x0000000d34427208 */ /* 0x080fe40007000000 */
[----:B------:R-:W-:Y:S02]  /*1870*/  ISETP.NE.U32.AND P6, PT, R14, 0x1, PT ;  /* 0x000000010e00780c */ /* 0x000fe40003fc5070 */
[----:B------:R-:W-:Y:S02]  /*1880*/  LOP3.LUT R12, R12, 0x1, RZ, 0xc0, !PT ;  /* 0x000000010c0c7812 */ /* 0x000fe400078ec0ff */
[----:B------:R-:W-:Y:S02]  /*1890*/  FSEL R17, R52, R13, !P3 ;  /* 0x0000000d34117208 */ /* 0x000fe40005800000 */
[----:B------:R-:W-:Y:S02]  /*18a0*/  FSETP.NAN.AND P3, PT, R19, R19, PT ;  /* 0x000000131300720b */ /* 0x000fe40003f68000 */
[----:B------:R-:W-:Y:S01]  /*18b0*/  LOP3.LUT R55, R55, 0x1, RZ, 0xc0, !PT ;  /* 0x0000000137377812 */ /* 0x000fe200078ec0ff */
[----:B------:R-:W-:Y:S01]  /*18c0*/  FMUL R65, R24, R65 ;  /* 0x0000004118417220 */ /* 0x000fe20000400000 */
[----:B------:R-:W-:Y:S01]  /*18d0*/  FSEL R67, R52, R13, !P4 ;  /* 0x0000000d34437208 */ /* 0x000fe20006000000 */
[----:B------:R-:W-:Y:S01]  /*18e0*/  FMUL R73, R27, R16 ;  /* 0x000000101b497220 */ /* 0x000fe20000400000 */
[----:B---3--:R-:W-:-:S02]  /*18f0*/  I2FP.F32.S32 R22, R22 ;  /* 0x0000001600167245 */ /* 0x008fc40000201400 */
[----:B------:R-:W-:Y:S02]  /*1900*/  I2FP.F32.S32 R25, R25 ;  /* 0x0000001900197245 */ /* 0x000fe40000201400 */
[----:B------:R-:W-:Y:S02]  /*1910*/  ISETP.NE.U32.AND P4, PT, R12, 0x1, PT ;  /* 0x000000010c00780c */ /* 0x000fe40003f85070 */
[----:B------:R-:W-:Y:S02]  /*1920*/  FSEL R69, R52, R13, !P6 ;  /* 0x0000000d34457208 */ /* 0x000fe40007000000 */
[----:B------:R-:W-:Y:S02]  /*1930*/  I2FP.F32.S32 R21, R21 ;  /* 0x0000001500157245 */ /* 0x000fe40000201400 */
[----:B------:R-:W-:Y:S02]  /*1940*/  I2FP.F32.S32 R26, R26 ;  /* 0x0000001a001a7245 */ /* 0x000fe40000201400 */
[----:B------:R-:W-:-:S02]  /*1950*/  PRMT R16, R36, 0x7632, R16 ;  /* 0x0000763224107816 */ /* 0x000fc40000000010 */
[----:B------:R-:W-:Y:S02]  /*1960*/  PRMT R24, R44, 0x7632, R24 ;  /* 0x000076322c187816 */ /* 0x000fe40000000018 */
[----:B------:R-:W-:Y:S02]  /*1970*/  ISETP.NE.U32.AND P6, PT, R55, 0x1, PT ;  /* 0x000000013700780c */ /* 0x000fe40003fc5070 */
[----:B------:R-:W-:Y:S01]  /*1980*/  FSEL R12, R19, 9.9999997473787516356e-06, P3 ;  /* 0x3727c5ac130c7808 */ /* 0x000fe20001800000 */
[----:B------:R-:W-:Y:S01]  /*1990*/  FMUL R71, R22, R63 ;  /* 0x0000003f16477220 */ /* 0x000fe20000400000 */
[----:B------:R-:W-:Y:S01]  /*19a0*/  I2FP.F32.S32 R20, R20 ;  /* 0x0000001400147245 */ /* 0x000fe20000201400 */
[----:B------:R-:W-:Y:S01]  /*19b0*/  FMUL R64, R25, R64 ;  /* 0x0000004019407220 */ /* 0x000fe20000400000 */
[----:B----4-:R-:W-:Y:S01]  /*19c0*/  I2FP.F32.S32 R13, R29 ;  /* 0x0000001d000d7245 */ /* 0x010fe20000201400 */
[----:B------:R-:W-:Y:S01]  /*19d0*/  FMUL R63, R21, R18 ;  /* 0x00000012153f7220 */ /* 0x000fe20000400000 */
[CC--:B------:R-:W-:Y:S01]  /*19e0*/  FSEL R70, R19.reuse, R12.reuse, P2 ;  /* 0x0000000c13467208 */ /* 0x0c0fe20001000000 */
[----:B------:R-:W-:Y:S01]  /*19f0*/  FMUL R72, R26, R15 ;  /* 0x0000000f1a487220 */ /* 0x000fe20000400000 */
[CC--:B------:R-:W-:Y:S01]  /*1a00*/  FSEL R52, R19.reuse, R12.reuse, !P5 ;  /* 0x0000000c13347208 */ /* 0x0c0fe20006800000 */
[----:B------:R-:W-:Y:S01]  /*1a10*/  IMAD.U32 R16, R16, 0x10000, RZ ;  /* 0x0001000010107824 */ /* 0x000fe200078e00ff */
[CC--:B------:R-:W-:Y:S01]  /*1a20*/  FSEL R55, R19.reuse, R12.reuse, !P4 ;  /* 0x0000000c13377208 */ /* 0x0c0fe20006000000 */
[----:B------:R-:W-:Y:S01]  /*1a30*/  IMAD.U32 R29, R24, 0x10000, RZ ;  /* 0x00010000181d7824 */ /* 0x000fe200078e00ff */
[----:B------:R-:W-:-:S02]  /*1a40*/  FSEL R68, R19, R12, !P6 ;  /* 0x0000000c13447208 */ /* 0x000fc40007000000 */
[----:B------:R-:W-:Y:S02]  /*1a50*/  PRMT R25, R45, 0x7632, R25 ;  /* 0x000076322d197816 */ /* 0x000fe40000000019 */
[----:B------:R-:W-:Y:S02]  /*1a60*/  I2FP.F32.S32 R12, R30 ;  /* 0x0000001e000c7245 */ /* 0x000fe40000201400 */
[----:B------:R-:W-:Y:S02]  /*1a70*/  PRMT R18, R38, 0x7632, R18 ;  /* 0x0000763226127816 */ /* 0x000fe40000000012 */
[----:B------:R-:W-:Y:S01]  /*1a80*/  PRMT R26, R46, 0x7632, R26 ;  /* 0x000076322e1a7816 */ /* 0x000fe2000000001a */
[----:B------:R-:W-:Y:S01]  /*1a90*/  FMUL R53, R20, R53 ;  /* 0x0000003514357220 */ /* 0x000fe20000400000 */
[----:B------:R-:W-:Y:S01]  /*1aa0*/  I2FP.F32.S32 R14, R31 ;  /* 0x0000001f000e7245 */ /* 0x000fe20000201400 */
[----:B------:R-:W-:Y:S01]  /*1ab0*/  IMAD.U32 R36, R36, 0x10000, RZ ;  /* 0x0001000024247824 */ /* 0x000fe200078e00ff */
[----:B------:R-:W-:Y:S01]  /*1ac0*/  FFMA R29, R16, R63, R29 ;  /* 0x0000003f101d7223 */ /* 0x000fe2000000001d */
[----:B------:R-:W-:-:S02]  /*1ad0*/  IMAD.U32 R38, R38, 0x10000, RZ ;  /* 0x0001000026267824 */ /* 0x000fc400078e00ff */
[----:B------:R-:W-:Y:S02]  /*1ae0*/  IMAD.U32 R27, R44, 0x10000, RZ ;  /* 0x000100002c1b7824 */ /* 0x000fe400078e00ff */
[----:B------:R-:W-:Y:S01]  /*1af0*/  IMAD.U32 R31, R46, 0x10000, RZ ;  /* 0x000100002e1f7824 */ /* 0x000fe200078e00ff */
[----:B------:R-:W-:Y:S01]  /*1b00*/  FMUL R12, R12, R17 ;  /* 0x000000110c0c7220 */ /* 0x000fe20000400000 */
[----:B------:R-:W-:Y:S01]  /*1b10*/  IMAD.U32 R16, R25, 0x10000, RZ ;  /* 0x0001000019107824 */ /* 0x000fe200078e00ff */
[----:B------:R-:W-:Y:S01]  /*1b20*/  I2FP.F32.S32 R23, R23 ;  /* 0x0000001700177245 */ /* 0x000fe20000201400 */
[----:B------:R-:W-:Y:S01]  /*1b30*/  IMAD.U32 R18, R18, 0x10000, RZ ;  /* 0x0001000012127824 */ /* 0x000fe200078e00ff */
[----:B------:R-:W-:Y:S01]  /*1b40*/  PRMT R17, R37, 0x7632, R17 ;  /* 0x0000763225117816 */ /* 0x000fe20000000011 */
[----:B------:R-:W-:Y:S01]  /*1b50*/  IMAD.U32 R25, R26, 0x10000, RZ ;  /* 0x000100001a197824 */ /* 0x000fe200078e00ff */
[----:B------:R-:W-:Y:S01]  /*1b60*/  PRMT R19, R39, 0x7632, R19 ;  /* 0x0000763227137816 */ /* 0x000fe20000000013 */
[----:B------:R-:W-:Y:S01]  /*1b70*/  FFMA R27, R36, R53, R27 ;  /* 0x00000035241b7223 */ /* 0x000fe2000000001b */
[----:B------:R-:W-:Y:S01]  /*1b80*/  PRMT R24, R47, 0x7632, R24 ;  /* 0x000076322f187816 */ /* 0x000fe20000000018 */
[----:B------:R-:W-:Y:S01]  /*1b90*/  FFMA R38, R38, R65, R31 ;  /* 0x0000004126267223 */ /* 0x000fe2000000001f */
[----:B------:R-:W-:Y:S01]  /*1ba0*/  I2FP.F32.S32 R15, R28 ;  /* 0x0000001c000f7245 */ /* 0x000fe20000201400 */
[----:B------:R-:W-:Y:S01]  /*1bb0*/  IMAD.U32 R39, R39, 0x10000, RZ ;  /* 0x0001000027277824 */ /* 0x000fe200078e00ff */
[----:B------:R-:W-:Y:S01]  /*1bc0*/  FFMA R18, R18, R64, R25 ;  /* 0x0000004012127223 */ /* 0x000fe20000000019 */
[----:B------:R-:W-:Y:S01]  /*1bd0*/  IMAD.U32 R30, R47, 0x10000, RZ ;  /* 0x000100002f1e7824 */ /* 0x000fe200078e00ff */
[----:B------:R-:W-:Y:S01]  /*1be0*/  FMUL R54, R23, R54 ;  /* 0x0000003617367220 */ /* 0x000fe20000400000 */
[----:B------:R-:W-:-:S02]  /*1bf0*/  IMAD.U32 R37, R37, 0x10000, RZ ;  /* 0x0001000025257824 */ /* 0x000fc400078e00ff */
[----:B------:R-:W-:Y:S01]  /*1c00*/  IMAD.U32 R28, R45, 0x10000, RZ ;  /* 0x000100002d1c7824 */ /* 0x000fe200078e00ff */
[----:B------:R-:W-:Y:S01]  /*1c10*/  FSEL R31, R27, R38, !P1 ;  /* 0x000000261b1f7208 */ /* 0x000fe20004800000 */
[----:B------:R-:W-:Y:S02]  /*1c20*/  IMAD.U32 R17, R17, 0x10000, RZ ;  /* 0x0001000011117824 */ /* 0x000fe400078e00ff */
[----:B------:R-:W-:Y:S02]  /*1c30*/  IMAD.U32 R19, R19, 0x10000, RZ ;  /* 0x0001000013137824 */ /* 0x000fe400078e00ff */
[----:B------:R-:W-:Y:S01]  /*1c40*/  IMAD.U32 R24, R24, 0x10000, RZ ;  /* 0x0001000018187824 */ /* 0x000fe200078e00ff */
[----:B------:R-:W-:Y:S01]  /*1c50*/  FFMA R39, R39, R72, R30 ;  /* 0x0000004827277223 */ /* 0x000fe2000000001e */
[----:B------:R-:W-:Y:S01]  /*1c60*/  FSEL R38, R38, R27, !P1 ;  /* 0x0000001b26267208 */ /* 0x000fe20004800000 */
[----:B------:R-:W-:Y:S01]  /*1c70*/  FFMA R28, R37, R71, R28 ;  /* 0x00000047251c7223 */ /* 0x000fe2000000001c */
[----:B------:R-:W-:Y:S01]  /*1c80*/  FSEL R27, R29, R18, !P1 ;  /* 0x000000121d1b7208 */ /* 0x000fe20004800000 */
[----:B------:R-:W-:Y:S01]  /*1c90*/  FFMA R16, R17, R54, R16 ;  /* 0x0000003611107223 */ /* 0x000fe20000000010 */
[----:B------:R-:W-:Y:S01]  /*1ca0*/  FSEL R30, R18, R29, !P1 ;  /* 0x0000001d121e7208 */ /* 0x000fe20004800000 */
[----:B------:R-:W-:Y:S01]  /*1cb0*/  FFMA R19, R19, R73, R24 ;  /* 0x0000004913137223 */ /* 0x000fe20000000018 */
[----:B------:R-:W-:-:S02]  /*1cc0*/  PRMT R18, R51, 0x7632, R18 ;  /* 0x0000763233127816 */ /* 0x000fc40000000012 */
[----:B-----5:R-:W-:Y:S02]  /*1cd0*/  I2FP.F32.S32 R32, R32 ;  /* 0x0000002000207245 */ /* 0x020fe40000201400 */
[----:B------:R-:W-:Y:S02]  /*1ce0*/  FSEL R29, R28, R39, !P1 ;  /* 0x000000271c1d7208 */ /* 0x000fe40004800000 */
[----:B------:R-:W-:Y:S01]  /*1cf0*/  FSEL R36, R39, R28, !P1 ;  /* 0x0000001c27247208 */ /* 0x000fe20004800000 */
[----:B------:R-:W-:Y:S01]  /*1d00*/  IMAD.U32 R28, R18, 0x10000, RZ ;  /* 0x00010000121c7824 */ /* 0x000fe200078e00ff */
[----:B------:R-:W-:Y:S01]  /*1d10*/  PRMT R20, R40, 0x7632, R20 ;  /* 0x0000763228147816 */ /* 0x000fe20000000014 */
[----:B------:R-:W-:Y:S01]  /*1d20*/  FMUL R15, R15, R66 ;  /* 0x000000420f0f7220 */ /* 0x000fe20000400000 */
[----:B------:R-:W-:Y:S01]  /*1d30*/  FSEL R37, R16, R19, !P1 ;  /* 0x0000001310257208 */ /* 0x000fe20004800000 */
[----:B------:R-:W-:Y:S01]  /*1d40*/  IMAD.U32 R40, R40, 0x10000, RZ ;  /* 0x0001000028287824 */ /* 0x000fe200078e00ff */
[----:B------:R-:W-:Y:S01]  /*1d50*/  FSEL R44, R19, R16, !P1 ;  /* 0x00000010132c7208 */ /* 0x000fe20004800000 */
[----:B------:R-:W-:Y:S01]  /*1d60*/  IMAD.U32 R19, R48, 0x10000, RZ ;  /* 0x0001000030137824 */ /* 0x000fe200078e00ff */
[----:B------:R-:W-:-:S02]  /*1d70*/  I2FP.F32.S32 R33, R33 ;  /* 0x0000002100217245 */ /* 0x000fc40000201400 */
[----:B------:R-:W-:Y:S02]  /*1d80*/  PRMT R22, R42, 0x7632, R22 ;  /* 0x000076322a167816 */ /* 0x000fe40000000016 */
[----:B------:R-:W-:Y:S02]  /*1d90*/  PRMT R16, R48, 0x7632, R16 ;  /* 0x0000763230107816 */ /* 0x000fe40000000010 */
[----:B------:R-:W-:Y:S01]  /*1da0*/  PRMT R18, R50, 0x7632, R18 ;  /* 0x0000763232127816 */ /* 0x000fe20000000012 */
[----:B------:R-:W-:Y:S01]  /*1db0*/  FMUL R32, R32, R67 ;  /* 0x0000004320207220 */ /* 0x000fe20000400000 */
[----:B------:R-:W-:Y:S01]  /*1dc0*/  IMAD.U32 R42, R42, 0x10000, RZ ;  /* 0x000100002a2a7824 */ /* 0x000fe200078e00ff */
[----:B------:R-:W-:Y:S01]  /*1dd0*/  FFMA R40, R40, R15, R19 ;  /* 0x0000000f28287223 */ /* 0x000fe20000000013 */
[----:B------:R-:W-:Y:S01]  /*1de0*/  IMAD.U32 R25, R50, 0x10000, RZ ;  /* 0x0001000032197824 */ /* 0x000fe200078e00ff */
[----:B------:R-:W-:Y:S01]  /*1df0*/  FMUL R13, R13, R52 ;  /* 0x000000340d0d7220 */ /* 0x000fe20000400000 */
[----:B------:R-:W-:Y:S01]  /*1e00*/  I2FP.F32.S32 R35, R35 ;  /* 0x0000002300237245 */ /* 0x000fe20000201400 */
[----:B------:R-:W-:Y:S01]  /*1e10*/  FMUL R33, R33, R68 ;  /* 0x0000004421217220 */ /* 0x000fe20000400000 */
[----:B------:R-:W-:Y:S01]  /*1e20*/  PRMT R21, R41, 0x7632, R21 ;  /* 0x0000763229157816 */ /* 0x000fe20000000015 */
[----:B------:R-:W-:Y:S01]  /*1e30*/  IMAD.U32 R20, R20, 0x10000, RZ ;  /* 0x0001000014147824 */ /* 0x000fe200078e00ff */
[----:B------:R-:W-:Y:S01]  /*1e40*/  PRMT R23, R43, 0x7632, R23 ;  /* 0x000076322b177816 */ /* 0x000fe20000000017 */
[----:B------:R-:W-:Y:S01]  /*1e50*/  IMAD.U32 R15, R16, 0x10000, RZ ;  /* 0x00010000100f7824 */ /* 0x000fe200078e00ff */
[----:B------:R-:W-:Y:S01]  /*1e60*/  PRMT R17, R49, 0x7632, R17 ;  /* 0x0000763231117816 */ /* 0x000fe20000000011 */
[----:B------:R-:W-:Y:S01]  /*1e70*/  IMAD.U32 R22, R22, 0x10000, RZ ;  /* 0x0001000016167824 */ /* 0x000fe200078e00ff */
[----:B------:R-:W-:Y:S01]  /*1e80*/  I2FP.F32.S32 R34, R34 ;  /* 0x0000002200227245 */ /* 0x000fe20000201400 */
[----:B------:R-:W-:Y:S01]  /*1e90*/  IMAD.U32 R19, R18, 0x10000, RZ ;  /* 0x0001000012137824 */ /* 0x000fe200078e00ff */
[----:B------:R-:W-:Y:S01]  /*1ea0*/  FFMA R25, R42, R32, R25 ;  /* 0x000000202a197223 */ /* 0x000fe20000000019 */
[----:B------:R-:W-:Y:S01]  /*1eb0*/  FFMA R13, R20, R13, R15 ;  /* 0x0000000d140d7223 */ /* 0x000fe2000000000f */
[----:B------:R-:W-:Y:S01]  /*1ec0*/  FMUL R14, R14, R55 ;  /* 0x000000370e0e7220 */ /* 0x000fe20000400000 */
[----:B------:R-:W-:Y:S01]  /*1ed0*/  FFMA R22, R22, R33, R19 ;  /* 0x0000002116167223 */ /* 0x000fe20000000013 */
[----:B------:R-:W-:Y:S01]  /*1ee0*/  FMUL R35, R35, R70 ;  /* 0x0000004623237220 */ /* 0x000fe20000400000 */
[----:B------:R-:W-:Y:S01]  /*1ef0*/  IMAD.U32 R23, R23, 0x10000, RZ ;  /* 0x0001000017177824 */ /* 0x000fe200078e00ff */
[----:B------:R-:W-:Y:S01]  /*1f00*/  FMUL R34, R34, R69 ;  /* 0x0000004522227220 */ /* 0x000fe20000400000 */
[----:B------:R-:W-:-:S02]  /*1f10*/  IMAD.U32 R21, R21, 0x10000, RZ ;  /* 0x0001000015157824 */ /* 0x000fc400078e00ff */
[----:B------:R-:W-:Y:S01]  /*1f20*/  IMAD.U32 R16, R17, 0x10000, RZ ;  /* 0x0001000011107824 */ /* 0x000fe200078e00ff */
[----:B------:R-:W-:Y:S01]  /*1f30*/  FSEL R33, R40, R25, !P1 ;  /* 0x0000001928217208 */ /* 0x000fe20004800000 */
[----:B------:R-:W-:Y:S02]  /*1f40*/  IMAD.U32 R41, R41, 0x10000, RZ ;  /* 0x0001000029297824 */ /* 0x000fe400078e00ff */
[----:B------:R-:W-:Y:S02]  /*1f50*/  IMAD.U32 R43, R43, 0x10000, RZ ;  /* 0x000100002b2b7824 */ /* 0x000fe400078e00ff */
[----:B------:R-:W-:Y:S02]  /*1f60*/  IMAD.U32 R24, R49, 0x10000, RZ ;  /* 0x0001000031187824 */ /* 0x000fe400078e00ff */
[----:B------:R-:W-:Y:S01]  /*1f70*/  IMAD.U32 R26, R51, 0x10000, RZ ;  /* 0x00010000331a7824 */ /* 0x000fe200078e00ff */
[----:B------:R-:W-:Y:S01]  /*1f80*/  FSEL R40, R25, R40, !P1 ;  /* 0x0000002819287208 */ /* 0x000fe20004800000 */
[----:B------:R-:W-:Y:S01]  /*1f90*/  FFMA R23, R23, R35, R28 ;  /* 0x0000002317177223 */ /* 0x000fe2000000001c */
[----:B------:R-:W-:Y:S01]  /*1fa0*/  FFMA R14, R21, R14, R16 ;  /* 0x0000000e150e7223 */ /* 0x000fe20000000010 */
[----:B------:R-:W-:Y:S01]  /*1fb0*/  FSEL R25, R13, R22, !P1 ;  /* 0x000000160d197208 */ /* 0x000fe20004800000 */
[----:B------:R-:W-:Y:S01]  /*1fc0*/  FFMA R12, R41, R12, R24 ;  /* 0x0000000c290c7223 */ /* 0x000fe20000000018 */
[----:B------:R-:W-:Y:S01]  /*1fd0*/  FFMA R43, R43, R34, R26 ;  /* 0x000000222b2b7223 */ /* 0x000fe2000000001a */
[----:B------:R-:W-:-:S02]  /*1fe0*/  FSEL R22, R22, R13, !P1 ;  /* 0x0000000d16167208 */ /* 0x000fc40004800000 */
[----:B------:R-:W-:Y:S02]  /*1ff0*/  LOP3.LUT R13, R2, 0x10, RZ, 0x3c, !PT ;  /* 0x00000010020d7812 */ /* 0x000fe400078e3cff */
[----:B------:R-:W-:Y:S02]  /*2000*/  FSEL R39, R14, R23, !P1 ;  /* 0x000000170e277208 */ /* 0x000fe40004800000 */
[----:B------:R-:W-:Y:S01]  /*2010*/  FSEL R24, R23, R14, !P1 ;  /* 0x0000000e17187208 */ /* 0x000fe20004800000 */
[----:B------:R-:W-:Y:S01]  /*2020*/  SHFL.IDX PT, R3, R3, R2, 0x1f ;  /* 0x00001f0203037589 */ /* 0x000fe200000e0000 */
[----:B------:R-:W-:Y:S02]  /*2030*/  FSEL R35, R12, R43, !P1 ;  /* 0x0000002b0c237208 */ /* 0x000fe40004800000 */
[----:B------:R-:W-:Y:S01]  /*2040*/  FSEL R20, R43, R12, !P1 ;  /* 0x0000000c2b147208 */ /* 0x000fe20004800000 */
[----:B------:R-:W0:Y:S04]  /*2050*/  SHFL.IDX PT, R58, R58, R13, 0x1f ;  /* 0x00001f0d3a3a7589 */ /* 0x000e2800000e0000 */
[----:B------:R-:W-:Y:S04]  /*2060*/  SHFL.IDX PT, R14, R11, R2, 0x1f ;  /* 0x00001f020b0e7589 */ /* 0x000fe800000e0000 */
[----:B------:R-:W1:Y:S04]  /*2070*/  SHFL.IDX PT, R19, R8, R13, 0x1f ;  /* 0x00001f0d08137589 */ /* 0x000e6800000e0000 */
[----:B------:R-:W-:Y:S04]  /*2080*/  SHFL.IDX PT, R15, R7, R2, 0x1f ;  /* 0x00001f02070f7589 */ /* 0x000fe800000e0000 */
[----:B------:R-:W2:Y:S04]  /*2090*/  SHFL.IDX PT, R18, R6, R13, 0x1f ;  /* 0x00001f0d06127589 */ /* 0x000ea800000e0000 */
[----:B------:R0:W-:Y:S04]  /*20a0*/  SHFL.IDX PT, R12, R5, R2, 0x1f ;  /* 0x00001f02050c7589 */ /* 0x0001e800000e0000 */
[----:B------:R3:W-:Y:S04]  /*20b0*/  SHFL.IDX PT, R16, R9, R2, 0x1f ;  /* 0x00001f0209107589 */ /* 0x0007e800000e0000 */
[----:B------:R-:W4:Y:S04]  /*20c0*/  SHFL.IDX PT, R17, R4, R13, 0x1f ;  /* 0x00001f0d04117589 */ /* 0x000f2800000e0000 */
[----:B------:R-:W5:Y:S04]  /*20d0*/  SHFL.IDX PT, R21, R10, R13, 0x1f ;  /* 0x00001f0d0a157589 */ /* 0x000f6800000e0000 */
[----:B------:R-:W-:Y:S04]  /*20e0*/  SHFL.IDX PT, R29, R29, R2, 0x1f ;  /* 0x00001f021d1d7589 */ /* 0x000fe800000e0000 */
[----:B------:R-:W0:Y:S04]  /*20f0*/  SHFL.IDX PT, R36, R36, R13, 0x1f ;  /* 0x00001f0d24247589 */ /* 0x000e2800000e0000 */
[----:B------:R-:W-:Y:S04]  /*2100*/  SHFL.IDX PT, R31, R31, R2, 0x1f ;  /* 0x00001f021f1f7589 */ /* 0x000fe800000e0000 */
[----:B------:R-:W-:Y:S04]  /*2110*/  SHFL.IDX PT, R37, R37, R2, 0x1f ;  /* 0x00001f0225257589 */ /* 0x000fe800000e0000 */
[----:B------:R-:W-:Y:S04]  /*2120*/  SHFL.IDX PT, R33, R33, R2, 0x1f ;  /* 0x00001f0221217589 */ /* 0x000fe800000e0000 */
[----:B------:R-:W-:Y:S04]  /*2130*/  SHFL.IDX PT, R39, R39, R2, 0x1f ;  /* 0x00001f0227277589 */ /* 0x000fe800000e0000 */
[----:B------:R-:W0:Y:S04]  /*2140*/  SHFL.IDX PT, R38, R38, R13, 0x1f ;  /* 0x00001f0d26267589 */ /* 0x000e2800000e0000 */
[----:B------:R-:W0:Y:S04]  /*2150*/  SHFL.IDX PT, R44, R44, R13, 0x1f ;  /* 0x00001f0d2c2c7589 */ /* 0x000e2800000e0000 */
[----:B------:R-:W0:Y:S04]  /*2160*/  SHFL.IDX PT, R40, R40, R13, 0x1f ;  /* 0x00001f0d28287589 */ /* 0x000e2800000e0000 */
[----:B------:R-:W0:Y:S04]  /*2170*/  SHFL.IDX PT, R24, R24, R13, 0x1f ;  /* 0x00001f0d18187589 */ /* 0x000e2800000e0000 */
[----:B------:R-:W-:Y:S04]  /*2180*/  SHFL.IDX PT, R57, R57, R2, 0x1f ;  /* 0x00001f0239397589 */ /* 0x000fe800000e0000 */
[----:B------:R-:W-:Y:S04]  /*2190*/  SHFL.IDX PT, R59, R59, R2, 0x1f ;  /* 0x00001f023b3b7589 */ /* 0x000fe800000e0000 */
[----:B------:R-:W-:Y:S04]  /*21a0*/  SHFL.IDX PT, R61, R61, R2, 0x1f ;  /* 0x00001f023d3d7589 */ /* 0x000fe800000e0000 */
[----:B------:R-:W0:Y:S04]  /*21b0*/  SHFL.IDX PT, R56, R56, R13, 0x1f ;  /* 0x00001f0d38387589 */ /* 0x000e2800000e0000 */
[----:B------:R-:W0:Y:S04]  /*21c0*/  SHFL.IDX PT, R60, R60, R13, 0x1f ;  /* 0x00001f0d3c3c7589 */ /* 0x000e2800000e0000 */
[----:B------:R-:W0:Y:S04]  /*21d0*/  SHFL.IDX PT, R62, R62, R13, 0x1f ;  /* 0x00001f0d3e3e7589 */ /* 0x000e2800000e0000 */
[----:B------:R-:W-:Y:S04]  /*21e0*/  SHFL.IDX PT, R27, R27, R2, 0x1f ;  /* 0x00001f021b1b7589 */ /* 0x000fe800000e0000 */
[----:B------:R-:W-:Y:S04]  /*21f0*/  SHFL.IDX PT, R25, R25, R2, 0x1f ;  /* 0x00001f0219197589 */ /* 0x000fe800000e0000 */
[----:B------:R-:W-:Y:S04]  /*2200*/  SHFL.IDX PT, R35, R35, R2, 0x1f ;  /* 0x00001f0223237589 */ /* 0x000fe800000e0000 */
[----:B------:R-:W5:Y:S04]  /*2210*/  SHFL.IDX PT, R30, R30, R13, 0x1f ;  /* 0x00001f0d1e1e7589 */ /* 0x000f6800000e0000 */
[----:B------:R-:W5:Y:S04]  /*2220*/  SHFL.IDX PT, R22, R22, R13, 0x1f ;  /* 0x00001f0d16167589 */ /* 0x000f6800000e0000 */
[----:B------:R4:W5:Y:S01]  /*2230*/  SHFL.IDX PT, R20, R20, R13, 0x1f ;  /* 0x00001f0d14147589 */ /* 0x00096200000e0000 */
[----:B0-----:R-:W-:-:S02]  /*2240*/  SEL R5, R58, R3, !P0 ;  /* 0x000000033a057207 */ /* 0x001fc40004000000 */
[----:B---3--:R-:W-:Y:S01]  /*2250*/  SEL R9, R3, R58, !P0 ;  /* 0x0000003a03097207 */ /* 0x008fe20004000000 */
[----:B------:R-:W-:Y:S01]  /*2260*/  IMAD.MOV.U32 R3, RZ, RZ, 0x4 ;  /* 0x00000004ff037424 */ /* 0x000fe200078e00ff */
[----:B-1----:R-:W-:Y:S02]  /*2270*/  SEL R49, R14, R19, !P0 ;  /* 0x000000130e317207 */ /* 0x002fe40004000000 */
[----:B--2---:R-:W-:Y:S02]  /*2280*/  SEL R50, R15, R18, !P0 ;  /* 0x000000120f327207 */ /* 0x004fe40004000000 */
[----:B----4-:R-:W-:Y:S02]  /*2290*/  SEL R13, R19, R14, !P0 ;  /* 0x0000000e130d7207 */ /* 0x010fe40004000000 */
[----:B------:R-:W-:Y:S02]  /*22a0*/  SEL R14, R18, R15, !P0 ;  /* 0x0000000f120e7207 */ /* 0x000fe40004000000 */
[----:B------:R-:W-:-:S02]  /*22b0*/  SEL R48, R12, R17, !P0 ;  /* 0x000000110c307207 */ /* 0x000fc40004000000 */
[----:B-----5:R-:W-:Y:S02]  /*22c0*/  SEL R51, R16, R21, !P0 ;  /* 0x0000001510337207 */ /* 0x020fe40004000000 */
[----:B------:R-:W-:Y:S02]  /*22d0*/  SEL R15, R21, R16, !P0 ;  /* 0x00000010150f7207 */ /* 0x000fe40004000000 */
[----:B------:R-:W-:Y:S02]  /*22e0*/  SEL R18, R36, R29, !P0 ;  /* 0x0000001d24127207 */ /* 0x000fe40004000000 */
[----:B------:R-:W-:Y:S01]  /*22f0*/  SEL R54, R29, R36, !P0 ;  /* 0x000000241d367207 */ /* 0x000fe20004000000 */
[----:B------:R-:W-:Y:S01]  /*2300*/  IMAD.WIDE R2, R0, R3, c[0x0][0x188] ;  /* 0x0000620000027625 */ /* 0x000fe200078e0203 */
[----:B------:R-:W-:Y:S02]  /*2310*/  SEL R12, R17, R12, !P0 ;  /* 0x0000000c110c7207 */ /* 0x000fe40004000000 */
[----:B------:R-:W-:-:S02]  /*2320*/  SEL R16, R38, R31, !P0 ;  /* 0x0000001f26107207 */ /* 0x000fc40004000000 */
[----:B------:R-:W-:Y:S02]  /*2330*/  SEL R52, R31, R38, !P0 ;  /* 0x000000261f347207 */ /* 0x000fe40004000000 */
[----:B------:R-:W-:Y:S02]  /*2340*/  SEL R19, R44, R37, !P0 ;  /* 0x000000252c137207 */ /* 0x000fe40004000000 */
[----:B------:R-:W-:Y:S02]  /*2350*/  SEL R55, R37, R44, !P0 ;  /* 0x0000002c25377207 */ /* 0x000fe40004000000 */
[----:B------:R-:W-:Y:S02]  /*2360*/  SEL R36, R40, R33, !P0 ;  /* 0x0000002128247207 */ /* 0x000fe40004000000 */
        /* <DEDUP_REMOVED lines=14> */
[----:B------:R-:W-:Y:S01]  /*2450*/  SEL R39, R24, R39, !P0 ;  /* 0x0000002718277207 */ /* 0x000fe20004000000 */
[----:B------:R-:W-:Y:S04]  /*2460*/  STG.E.128 [R2.64], R8 ;  /* 0x0000000802007986 */ /* 0x000fe8000c101d04 */
[----:B------:R-:W-:Y:S04]  /*2470*/  STG.E.128 [R2.64+0x200], R4 ;  /* 0x0002000402007986 */ /* 0x000fe8000c101d04 */
[----:B------:R-:W-:Y:S04]  /*2480*/  STG.E.128 [R2.64+0x400], R48 ;  /* 0x0004003002007986 */ /* 0x000fe8000c101d04 */
[----:B------:R-:W-:Y:S04]  /*2490*/  STG.E.128 [R2.64+0x600], R12 ;  /* 0x0006000c02007986 */ /* 0x000fe8000c101d04 */
[----:B------:R-:W-:Y:S04]  /*24a0*/  STG.E.128 [R2.64+0x800], R52 ;  /* 0x0008003402007986 */ /* 0x000fe8000c101d04 */
[----:B------:R-:W-:Y:S04]  /*24b0*/  STG.E.128 [R2.64+0xa00], R16 ;  /* 0x000a001002007986 */ /* 0x000fe8000c101d04 */
[----:B------:R-:W-:Y:S04]  /*24c0*/  STG.E.128 [R2.64+0xc00], R40 ;  /* 0x000c002802007986 */ /* 0x000fe8000c101d04 */
[----:B------:R-:W-:Y:S01]  /*24d0*/  STG.E.128 [R2.64+0xe00], R36 ;  /* 0x000e002402007986 */ /* 0x000fe2000c101d04 */
[----:B------:R-:W-:Y:S05]  /*24e0*/  EXIT ;  /* 0x000000000000794d */ /* 0x000fea0003800000 */
.L_x_0:
[----:B------:R-:W-:-:S00]  /*24f0*/  BRA `(.L_x_0) ;  /* 0xfffffff000007947 */ /* 0x000fc0000383ffff */
[----:B------:R-:W-:-:S00]  /*2500*/  NOP ;  /* 0x0000000000007918 */ /* 0x000fc00000000000 */
[----:B------:R-:W-:-:S00]  /*2510*/  NOP ;  /* 0x0000000000007918 */ /* 0x000fc00000000000 */
[----:B------:R-:W-:-:S00]  /*2520*/  NOP ;  /* 0x0000000000007918 */ /* 0x000fc00000000000 */
[----:B------:R-:W-:-:S00]  /*2530*/  NOP ;  /* 0x0000000000007918 */ /* 0x000fc00000000000 */
[----:B------:R-:W-:-:S00]  /*2540*/  NOP ;  /* 0x0000000000007918 */ /* 0x000fc00000000000 */
[----:B------:R-:W-:-:S00]  /*2550*/  NOP ;  /* 0x0000000000007918 */ /* 0x000fc00000000000 */
[----:B------:R-:W-:-:S00]  /*2560*/  NOP ;  /* 0x0000000000007918 */ /* 0x000fc00000000000 */
[----:B------:R-:W-:-:S00]  /*2570*/  NOP ;  /* 0x0000000000007918 */ /* 0x000fc00000000000 */
.L_x_1:
